//
// Generated by NVIDIA NVVM Compiler
//
// Compiler Build ID: CL-36424714
// Cuda compilation tools, release 13.0, V13.0.88
// Based on NVVM 20.0.0
//

.version 9.0
.target sm_100
.address_size 64

	// .globl	_Z4testPP2QPPhS2_
.extern .func  (.param .b32 func_retval0) vprintf
(
	.param .b64 vprintf_param_0,
	.param .b64 vprintf_param_1
)
;
// _ZZ4testPP2QPPhS2_E5hist1 has been demoted
// _ZZ4testPP2QPPhS2_E5hist2 has been demoted
// _ZZ4testPP2QPPhS2_E8distance has been demoted
// _ZZ4testPP2QPPhS2_E14total_distance has been demoted
// _ZZ4testPP2QPPhS2_E7img_idx has been demoted
.global .align 1 .b8 $str[13] = {116, 101, 115, 116, 32, 107, 101, 114, 110, 101, 108, 10};
.global .align 1 .b8 $str$1[40] = {103, 112, 117, 32, 97, 118, 101, 114, 97, 103, 101, 32, 100, 105, 115, 116, 97, 110, 99, 101, 32, 98, 101, 116, 119, 101, 101, 110, 32, 105, 109, 97, 103, 101, 115, 32, 37, 102, 10};
.global .align 1 .b8 $str$2[5] = {103, 112, 117, 10};

.visible .entry _Z4testPP2QPPhS2_(
	.param .u64 .ptr .align 1 _Z4testPP2QPPhS2__param_0,
	.param .u64 .ptr .align 1 _Z4testPP2QPPhS2__param_1,
	.param .u64 .ptr .align 1 _Z4testPP2QPPhS2__param_2
)
{
	.local .align 8 .b8 	__local_depot0[8];
	.reg .b64 	%SP;
	.reg .b64 	%SPL;
	.reg .pred 	%p<52>;
	.reg .b16 	%rs<101>;
	.reg .b32 	%r<79>;
	.reg .b64 	%rd<52>;
	.reg .b64 	%fd<33>;
	// demoted variable
	.shared .align 4 .b8 _ZZ4testPP2QPPhS2_E5hist1[1024];
	// demoted variable
	.shared .align 4 .b8 _ZZ4testPP2QPPhS2_E5hist2[1024];
	// demoted variable
	.shared .align 8 .b8 _ZZ4testPP2QPPhS2_E8distance[2048];
	// demoted variable
	.shared .align 8 .f64 _ZZ4testPP2QPPhS2_E14total_distance;
	// demoted variable
	.shared .align 4 .u32 _ZZ4testPP2QPPhS2_E7img_idx;
	mov.u64 	%SPL, __local_depot0;
	cvta.local.u64 	%SP, %SPL;
	ld.param.u64 	%rd11, [_Z4testPP2QPPhS2__param_0];
	ld.param.u64 	%rd12, [_Z4testPP2QPPhS2__param_1];
	ld.param.u64 	%rd13, [_Z4testPP2QPPhS2__param_2];
	mov.u32 	%r1, %tid.x;
	setp.ne.s32 	%p5, %r1, 0;
	@%p5 bra 	$L__BB0_2;
	mov.u64 	%rd14, $str;
	cvta.global.u64 	%rd15, %rd14;
	{ // callseq 0, 0
	.param .b64 param0;
	st.param.b64 	[param0], %rd15;
	.param .b64 param1;
	st.param.b64 	[param1], 0;
	.param .b32 retval0;
	call.uni (retval0), 
	vprintf, 
	(
	param0, 
	param1
	);
	ld.param.b32 	%r19, [retval0];
	} // callseq 0
	mov.b64 	%rd16, 0;
	st.shared.u64 	[_ZZ4testPP2QPPhS2_E14total_distance], %rd16;
$L__BB0_2:
	setp.gt.u32 	%p6, %r1, 255;
	@%p6 bra 	$L__BB0_5;
	mov.u32 	%r2, %nctaid.x;
	mov.u32 	%r22, _ZZ4testPP2QPPhS2_E5hist2;
	mov.u32 	%r25, _ZZ4testPP2QPPhS2_E5hist1;
	mov.u32 	%r78, %r1;
$L__BB0_4:
	shl.b32 	%r21, %r78, 2;
	add.s32 	%r23, %r22, %r21;
	mov.b32 	%r24, 0;
	st.shared.u32 	[%r23], %r24;
	add.s32 	%r26, %r25, %r21;
	st.shared.u32 	[%r26], %r24;
	add.s32 	%r78, %r78, %r2;
	setp.lt.s32 	%p7, %r78, 256;
	@%p7 bra 	$L__BB0_4;
$L__BB0_5:
	mov.u32 	%r27, %ctaid.x;
	cvta.to.global.u64 	%rd17, %rd11;
	mul.wide.u32 	%rd18, %r27, 8;
	add.s64 	%rd1, %rd17, %rd18;
	shr.u32 	%r3, %r1, 5;
	and.b32  	%r4, %r1, 31;
	and.b32  	%r29, %r1, 992;
	or.b32  	%r5, %r29, %r4;
	add.s32 	%r6, %r3, -1;
	add.s32 	%r7, %r4, -1;
	setp.gt.u32 	%p8, %r6, 31;
	setp.gt.u32 	%p9, %r7, 31;
	or.pred  	%p1, %p8, %p9;
	shl.b32 	%r30, %r6, 5;
	add.s32 	%r8, %r30, %r7;
	or.b32  	%r9, %r30, %r4;
	setp.eq.s32 	%p10, %r4, 31;
	or.pred  	%p2, %p10, %p8;
	setp.eq.s32 	%p11, %r3, 31;
	or.pred  	%p3, %p11, %p10;
	or.pred  	%p4, %p11, %p9;
	cvt.u64.u32 	%rd19, %r7;
	cvt.u64.u32 	%rd20, %r29;
	add.s64 	%rd2, %rd20, %rd19;
	shl.b32 	%r31, %r1, 3;
	mov.u32 	%r32, _ZZ4testPP2QPPhS2_E8distance;
	add.s32 	%r10, %r32, %r31;
	shl.b32 	%r33, %r1, 2;
	mov.u32 	%r34, _ZZ4testPP2QPPhS2_E5hist1;
	add.s32 	%r11, %r34, %r33;
	mov.u32 	%r35, _ZZ4testPP2QPPhS2_E5hist2;
	add.s32 	%r12, %r35, %r33;
	cvta.to.global.u64 	%rd3, %rd12;
	cvta.to.global.u64 	%rd4, %rd13;
	cvt.u64.u32 	%rd23, %r5;
$L__BB0_6:
	setp.ne.s32 	%p12, %r1, 0;
	@%p12 bra 	$L__BB0_10;
	ld.global.u64 	%rd5, [%rd1];
$L__BB0_8:
	ld.volatile.u32 	%r36, [%rd5+8];
	ld.volatile.u32 	%r37, [%rd5+4];
	setp.ge.s32 	%p13, %r36, %r37;
	@%p13 bra 	$L__BB0_8;
	ld.volatile.u32 	%r38, [%rd5+8];
	mul.hi.s32 	%r39, %r38, 1717986919;
	shr.u32 	%r40, %r39, 31;
	shr.s32 	%r41, %r39, 2;
	add.s32 	%r42, %r41, %r40;
	mul.lo.s32 	%r43, %r42, 10;
	sub.s32 	%r44, %r38, %r43;
	mul.wide.s32 	%rd21, %r44, 4;
	add.s64 	%rd22, %rd5, %rd21;
	ld.u32 	%r45, [%rd22+12];
	st.shared.u32 	[_ZZ4testPP2QPPhS2_E7img_idx], %r45;
	ld.volatile.u32 	%r46, [%rd5];
	add.s32 	%r47, %r46, 1;
	st.volatile.u32 	[%rd5], %r47;
	ld.volatile.u32 	%r48, [%rd5+8];
	add.s32 	%r49, %r48, 1;
	st.volatile.u32 	[%rd5+8], %r49;
	membar.sys;
$L__BB0_10:
	bar.sync 	0;
	ld.shared.u32 	%r15, [_ZZ4testPP2QPPhS2_E7img_idx];
	setp.eq.s32 	%p14, %r15, -1;
	@%p14 bra 	$L__BB0_68;
	shl.b32 	%r16, %r15, 10;
	cvt.s64.s32 	%rd24, %r16;
	add.s64 	%rd6, %rd3, %rd24;
	add.s64 	%rd7, %rd6, %rd23;
	ld.global.u8 	%rs1, [%rd7];
	mov.b16 	%rs86, 0;
	@%p1 bra 	$L__BB0_13;
	cvt.u64.u32 	%rd25, %r8;
	add.s64 	%rd26, %rd6, %rd25;
	ld.global.u8 	%rs36, [%rd26];
	setp.lt.u16 	%p15, %rs36, %rs1;
	selp.b16 	%rs86, 0, -128, %p15;
$L__BB0_13:
	setp.gt.u32 	%p16, %r6, 31;
	@%p16 bra 	$L__BB0_15;
	cvt.u64.u32 	%rd27, %r9;
	add.s64 	%rd28, %rd6, %rd27;
	ld.global.u8 	%rs38, [%rd28];
	setp.lt.u16 	%p17, %rs38, %rs1;
	selp.b16 	%rs40, 0, 64, %p17;
	or.b16  	%rs86, %rs40, %rs86;
$L__BB0_15:
	@%p2 bra 	$L__BB0_17;
	cvt.u64.u32 	%rd29, %r9;
	add.s64 	%rd30, %rd6, %rd29;
	ld.global.u8 	%rs41, [%rd30+1];
	setp.lt.u16 	%p18, %rs41, %rs1;
	selp.b16 	%rs43, 0, 32, %p18;
	or.b16  	%rs86, %rs43, %rs86;
$L__BB0_17:
	setp.eq.s32 	%p19, %r4, 31;
	@%p19 bra 	$L__BB0_19;
	ld.global.u8 	%rs44, [%rd7+1];
	setp.lt.u16 	%p20, %rs44, %rs1;
	selp.b16 	%rs46, 0, 16, %p20;
	or.b16  	%rs86, %rs46, %rs86;
$L__BB0_19:
	@%p3 bra 	$L__BB0_21;
	ld.global.u8 	%rs47, [%rd7+33];
	setp.lt.u16 	%p21, %rs47, %rs1;
	selp.b16 	%rs49, 0, 8, %p21;
	or.b16  	%rs86, %rs49, %rs86;
$L__BB0_21:
	setp.eq.s32 	%p22, %r3, 31;
	@%p22 bra 	$L__BB0_23;
	ld.global.u8 	%rs50, [%rd7+32];
	setp.lt.u16 	%p23, %rs50, %rs1;
	selp.b16 	%rs52, 0, 4, %p23;
	or.b16  	%rs86, %rs52, %rs86;
$L__BB0_23:
	@%p4 bra 	$L__BB0_25;
	add.s64 	%rd31, %rd6, %rd2;
	ld.global.u8 	%rs53, [%rd31+32];
	setp.lt.u16 	%p24, %rs53, %rs1;
	selp.b16 	%rs55, 0, 2, %p24;
	or.b16  	%rs86, %rs55, %rs86;
$L__BB0_25:
	setp.gt.u32 	%p25, %r7, 31;
	@%p25 bra 	$L__BB0_27;
	add.s32 	%r50, %r8, 32;
	cvt.u64.u32 	%rd32, %r50;
	add.s64 	%rd33, %rd6, %rd32;
	ld.global.u8 	%rs56, [%rd33];
	setp.ge.u16 	%p26, %rs56, %rs1;
	selp.u16 	%rs58, 1, 0, %p26;
	or.b16  	%rs86, %rs86, %rs58;
$L__BB0_27:
	cvt.s64.s32 	%rd34, %r16;
	and.b16  	%rs60, %rs86, 255;
	mul.wide.u16 	%r51, %rs60, 4;
	mov.u32 	%r52, _ZZ4testPP2QPPhS2_E5hist1;
	add.s32 	%r53, %r52, %r51;
	atom.shared.add.u32 	%r54, [%r53], 1;
	add.s64 	%rd8, %rd4, %rd34;
	add.s64 	%rd9, %rd8, %rd23;
	ld.global.u8 	%rs18, [%rd9];
	mov.b16 	%rs94, 0;
	@%p1 bra 	$L__BB0_29;
	cvt.u64.u32 	%rd36, %r8;
	add.s64 	%rd37, %rd8, %rd36;
	ld.global.u8 	%rs61, [%rd37];
	setp.lt.u16 	%p27, %rs61, %rs18;
	selp.b16 	%rs94, 0, -128, %p27;
$L__BB0_29:
	setp.gt.u32 	%p28, %r6, 31;
	@%p28 bra 	$L__BB0_31;
	cvt.u64.u32 	%rd38, %r9;
	add.s64 	%rd39, %rd8, %rd38;
	ld.global.u8 	%rs63, [%rd39];
	setp.lt.u16 	%p29, %rs63, %rs18;
	selp.b16 	%rs65, 0, 64, %p29;
	or.b16  	%rs94, %rs65, %rs94;
$L__BB0_31:
	@%p2 bra 	$L__BB0_33;
	cvt.u64.u32 	%rd40, %r9;
	add.s64 	%rd41, %rd8, %rd40;
	ld.global.u8 	%rs66, [%rd41+1];
	setp.lt.u16 	%p30, %rs66, %rs18;
	selp.b16 	%rs68, 0, 32, %p30;
	or.b16  	%rs94, %rs68, %rs94;
$L__BB0_33:
	setp.eq.s32 	%p31, %r4, 31;
	@%p31 bra 	$L__BB0_35;
	ld.global.u8 	%rs69, [%rd9+1];
	setp.lt.u16 	%p32, %rs69, %rs18;
	selp.b16 	%rs71, 0, 16, %p32;
	or.b16  	%rs94, %rs71, %rs94;
$L__BB0_35:
	@%p3 bra 	$L__BB0_37;
	ld.global.u8 	%rs72, [%rd9+33];
	setp.lt.u16 	%p33, %rs72, %rs18;
	selp.b16 	%rs74, 0, 8, %p33;
	or.b16  	%rs94, %rs74, %rs94;
$L__BB0_37:
	setp.eq.s32 	%p34, %r3, 31;
	@%p34 bra 	$L__BB0_39;
	ld.global.u8 	%rs75, [%rd9+32];
	setp.lt.u16 	%p35, %rs75, %rs18;
	selp.b16 	%rs77, 0, 4, %p35;
	or.b16  	%rs94, %rs77, %rs94;
$L__BB0_39:
	@%p4 bra 	$L__BB0_41;
	add.s64 	%rd42, %rd8, %rd2;
	ld.global.u8 	%rs78, [%rd42+32];
	setp.lt.u16 	%p36, %rs78, %rs18;
	selp.b16 	%rs80, 0, 2, %p36;
	or.b16  	%rs94, %rs80, %rs94;
$L__BB0_41:
	setp.gt.u32 	%p37, %r7, 31;
	@%p37 bra 	$L__BB0_43;
	add.s32 	%r55, %r8, 32;
	cvt.u64.u32 	%rd43, %r55;
	add.s64 	%rd44, %rd8, %rd43;
	ld.global.u8 	%rs81, [%rd44];
	setp.ge.u16 	%p38, %rs81, %rs18;
	selp.u16 	%rs83, 1, 0, %p38;
	or.b16  	%rs94, %rs94, %rs83;
$L__BB0_43:
	setp.gt.u32 	%p39, %r1, 255;
	and.b16  	%rs84, %rs94, 255;
	mul.wide.u16 	%r56, %rs84, 4;
	add.s32 	%r58, %r35, %r56;
	atom.shared.add.u32 	%r59, [%r58], 1;
	bar.sync 	0;
	@%p39 bra 	$L__BB0_47;
	mov.b64 	%rd45, 0;
	st.shared.u64 	[%r10], %rd45;
	ld.shared.u32 	%r17, [%r11];
	ld.shared.u32 	%r18, [%r12];
	neg.s32 	%r60, %r18;
	setp.eq.s32 	%p40, %r17, %r60;
	@%p40 bra 	$L__BB0_46;
	sub.s32 	%r61, %r17, %r18;
	mul.lo.s32 	%r62, %r61, %r61;
	cvt.rn.f64.u32 	%fd2, %r62;
	add.s32 	%r63, %r18, %r17;
	cvt.rn.f64.s32 	%fd3, %r63;
	div.rn.f64 	%fd4, %fd2, %fd3;
	st.shared.f64 	[%r10], %fd4;
$L__BB0_46:
	mov.b32 	%r64, 0;
	st.shared.u32 	[%r12], %r64;
	st.shared.u32 	[%r11], %r64;
$L__BB0_47:
	setp.gt.u32 	%p41, %r1, 127;
	bar.sync 	0;
	@%p41 bra 	$L__BB0_49;
	ld.shared.f64 	%fd5, [%r10];
	ld.shared.f64 	%fd6, [%r10+1024];
	add.f64 	%fd7, %fd5, %fd6;
	st.shared.f64 	[%r10], %fd7;
$L__BB0_49:
	setp.gt.u32 	%p42, %r1, 63;
	bar.sync 	0;
	@%p42 bra 	$L__BB0_51;
	ld.shared.f64 	%fd8, [%r10];
	ld.shared.f64 	%fd9, [%r10+512];
	add.f64 	%fd10, %fd8, %fd9;
	st.shared.f64 	[%r10], %fd10;
$L__BB0_51:
	setp.gt.u32 	%p43, %r1, 31;
	bar.sync 	0;
	@%p43 bra 	$L__BB0_53;
	ld.shared.f64 	%fd11, [%r10];
	ld.shared.f64 	%fd12, [%r10+256];
	add.f64 	%fd13, %fd11, %fd12;
	st.shared.f64 	[%r10], %fd13;
$L__BB0_53:
	setp.gt.u32 	%p44, %r1, 15;
	bar.sync 	0;
	@%p44 bra 	$L__BB0_55;
	ld.shared.f64 	%fd14, [%r10];
	ld.shared.f64 	%fd15, [%r10+128];
	add.f64 	%fd16, %fd14, %fd15;
	st.shared.f64 	[%r10], %fd16;
$L__BB0_55:
	setp.gt.u32 	%p45, %r1, 7;
	bar.sync 	0;
	@%p45 bra 	$L__BB0_57;
	ld.shared.f64 	%fd17, [%r10];
	ld.shared.f64 	%fd18, [%r10+64];
	add.f64 	%fd19, %fd17, %fd18;
	st.shared.f64 	[%r10], %fd19;
$L__BB0_57:
	setp.gt.u32 	%p46, %r1, 3;
	bar.sync 	0;
	@%p46 bra 	$L__BB0_59;
	ld.shared.f64 	%fd20, [%r10];
	ld.shared.f64 	%fd21, [%r10+32];
	add.f64 	%fd22, %fd20, %fd21;
	st.shared.f64 	[%r10], %fd22;
$L__BB0_59:
	setp.gt.u32 	%p47, %r1, 1;
	bar.sync 	0;
	@%p47 bra 	$L__BB0_61;
	ld.shared.f64 	%fd23, [%r10];
	ld.shared.f64 	%fd24, [%r10+16];
	add.f64 	%fd25, %fd23, %fd24;
	st.shared.f64 	[%r10], %fd25;
$L__BB0_61:
	setp.ne.s32 	%p48, %r1, 0;
	bar.sync 	0;
	@%p48 bra 	$L__BB0_63;
	ld.shared.f64 	%fd26, [%r10];
	ld.shared.f64 	%fd27, [_ZZ4testPP2QPPhS2_E8distance+8];
	add.f64 	%fd28, %fd26, %fd27;
	st.shared.f64 	[%r10], %fd28;
$L__BB0_63:
	setp.ne.s32 	%p49, %r1, 0;
	bar.sync 	0;
	bar.sync 	0;
	@%p49 bra 	$L__BB0_67;
	ld.shared.f64 	%fd1, [_ZZ4testPP2QPPhS2_E8distance];
	ld.shared.f64 	%fd29, [_ZZ4testPP2QPPhS2_E14total_distance];
	add.f64 	%fd30, %fd1, %fd29;
	st.shared.f64 	[_ZZ4testPP2QPPhS2_E14total_distance], %fd30;
	ld.global.u64 	%rd10, [%rd1];
$L__BB0_65:
	ld.volatile.u32 	%r65, [%rd10+60];
	ld.volatile.u32 	%r66, [%rd10+56];
	setp.ge.s32 	%p50, %r65, %r66;
	@%p50 bra 	$L__BB0_65;
	ld.volatile.u32 	%r67, [%rd10+60];
	mul.hi.s32 	%r68, %r67, 1717986919;
	shr.u32 	%r69, %r68, 31;
	shr.s32 	%r70, %r68, 2;
	add.s32 	%r71, %r70, %r69;
	mul.lo.s32 	%r72, %r71, 10;
	sub.s32 	%r73, %r67, %r72;
	mul.wide.s32 	%rd46, %r73, 8;
	add.s64 	%rd47, %rd10, %rd46;
	st.f64 	[%rd47+72], %fd1;
	membar.sys;
	ld.volatile.u32 	%r74, [%rd10+60];
	add.s32 	%r75, %r74, 1;
	st.volatile.u32 	[%rd10+60], %r75;
	membar.sys;
$L__BB0_67:
	bar.sync 	0;
	bra.uni 	$L__BB0_6;
$L__BB0_68:
	setp.ne.s32 	%p51, %r1, 0;
	bar.sync 	0;
	@%p51 bra 	$L__BB0_70;
	ld.shared.f64 	%fd31, [_ZZ4testPP2QPPhS2_E14total_distance];
	div.rn.f64 	%fd32, %fd31, 0d408F400000000000;
	add.u64 	%rd48, %SP, 0;
	add.u64 	%rd49, %SPL, 0;
	st.local.f64 	[%rd49], %fd32;
	mov.u64 	%rd50, $str$1;
	cvta.global.u64 	%rd51, %rd50;
	{ // callseq 1, 0
	.param .b64 param0;
	st.param.b64 	[param0], %rd51;
	.param .b64 param1;
	st.param.b64 	[param1], %rd48;
	.param .b32 retval0;
	call.uni (retval0), 
	vprintf, 
	(
	param0, 
	param1
	);
	ld.param.b32 	%r76, [retval0];
	} // callseq 1
$L__BB0_70:
	ret;

}
	// .globl	_Z5test1Pi
.visible .entry _Z5test1Pi(
	.param .u64 .ptr .align 1 _Z5test1Pi_param_0
)
{
	.reg .pred 	%p<2>;
	.reg .b32 	%r<5>;
	.reg .b64 	%rd<5>;

	ld.param.u64 	%rd1, [_Z5test1Pi_param_0];
	mov.u32 	%r1, %tid.x;
	setp.ne.s32 	%p1, %r1, 0;
	@%p1 bra 	$L__BB1_2;
	mov.u64 	%rd2, $str$2;
	cvta.global.u64 	%rd3, %rd2;
	{ // callseq 2, 0
	.param .b64 param0;
	st.param.b64 	[param0], %rd3;
	.param .b64 param1;
	st.param.b64 	[param1], 0;
	.param .b32 retval0;
	call.uni (retval0), 
	vprintf, 
	(
	param0, 
	param1
	);
	ld.param.b32 	%r2, [retval0];
	} // callseq 2
	cvta.to.global.u64 	%rd4, %rd1;
	mov.b32 	%r4, 1;
	st.global.u32 	[%rd4], %r4;
$L__BB1_2:
	membar.sys;
	bar.sync 	0;
	ret;

}


// ===== COMPILED SASS (sm_100) =====

	.target	sm_100

	.elftype	@"ET_EXEC"


//--------------------- .note.nv.tkinfo           --------------------------
	.section	.note.nv.tkinfo,"",@"SHT_NOTE"
	.sectionflags	@"SHF_NOTE_NV_TKINFO"
	.tkinfo
        /*0018*/ 	.word	0x00000002
        /*0030*/ 	.string	""
        /*0030*/ 	.string	"ptxas"
        /*0030*/ 	.string	"Cuda compilation tools, release 13.0, V13.0.88"
        /*0030*/ 	.string	"Build cuda_13.0.r13.0/compiler.36424714_0"
        /*0030*/ 	.string	"-arch sm_100 -m 64 "



//--------------------- .note.nv.cuinfo           --------------------------
	.section	.note.nv.cuinfo,"",@"SHT_NOTE"
	.sectionflags	@"SHF_NOTE_NV_CUINFO"
        /*0018*/ 	.short	0x0002
        /*001a*/ 	.short	0x0064
        /*001c*/ 	.short	0x0082
	.zero		2


//--------------------- .nv.info                  --------------------------
	.section	.nv.info,"",@"SHT_CUDA_INFO"
	.align	4


	//----- nvinfo : EIATTR_REGCOUNT
	.align		4
        /*0000*/ 	.byte	0x04, 0x2f
        /*0002*/ 	.short	(.L_4 - .L_3)
	.align		4
.L_3:
        /*0004*/ 	.word	index@(_Z4testPP2QPPhS2_)
        /*0008*/ 	.word	0x00000028


	//----- nvinfo : EIATTR_FRAME_SIZE
	.align		4
.L_4:
        /*000c*/ 	.byte	0x04, 0x11
        /*000e*/ 	.short	(.L_6 - .L_5)
	.align		4
.L_5:
        /*0010*/ 	.word	index@($__internal_0_$__cuda_sm20_div_rn_f64_full)
        /*0014*/ 	.word	0x00000008


	//----- nvinfo : EIATTR_FRAME_SIZE
	.align		4
.L_6:
        /*0018*/ 	.byte	0x04, 0x11
        /*001a*/ 	.short	(.L_8 - .L_7)
	.align		4
.L_7:
        /*001c*/ 	.word	index@(_Z4testPP2QPPhS2_)
        /*0020*/ 	.word	0x00000008


	//----- nvinfo : EIATTR_REGCOUNT
	.align		4
.L_8:
        /*0024*/ 	.byte	0x04, 0x2f
        /*0026*/ 	.short	(.L_10 - .L_9)
	.align		4
.L_9:
        /*0028*/ 	.word	index@(_Z5test1Pi)
        /*002c*/ 	.word	0x00000018


	//----- nvinfo : EIATTR_FRAME_SIZE
	.align		4
.L_10:
        /*0030*/ 	.byte	0x04, 0x11
        /*0032*/ 	.short	(.L_12 - .L_11)
	.align		4
.L_11:
        /*0034*/ 	.word	index@(_Z5test1Pi)
        /*0038*/ 	.word	0x00000000


	//----- nvinfo : EIATTR_MIN_STACK_SIZE
	.align		4
.L_12:
        /*003c*/ 	.byte	0x04, 0x12
        /*003e*/ 	.short	(.L_14 - .L_13)
	.align		4
.L_13:
        /*0040*/ 	.word	index@(_Z5test1Pi)
        /*0044*/ 	.word	0x00000000


	//----- nvinfo : EIATTR_MIN_STACK_SIZE
	.align		4
.L_14:
        /*0048*/ 	.byte	0x04, 0x12
        /*004a*/ 	.short	(.L_16 - .L_15)
	.align		4
.L_15:
        /*004c*/ 	.word	index@(_Z4testPP2QPPhS2_)
        /*0050*/ 	.word	0x00000008
.L_16:


//--------------------- .nv.compat                --------------------------
	.section	.nv.compat,"",@"SHT_CUDA_COMPAT_INFO"
	.align	4
        /*0000*/ 	.byte	0x02, 0x09, 0x00, 0x00, 0x02, 0x02, 0x01, 0x00, 0x02, 0x05, 0x05, 0x00, 0x03, 0x07, 0x01, 0x01
        /*0010*/ 	.byte	0x02, 0x03, 0x00, 0x00, 0x02, 0x06, 0x01, 0x00, 0x04, 0x0b, 0x08, 0x00, 0x01, 0x00, 0x00, 0x00
        /*0020*/ 	.byte	0x00, 0x00, 0x00, 0x00


//--------------------- .nv.info._Z5test1Pi       --------------------------
	.section	.nv.info._Z5test1Pi,"",@"SHT_CUDA_INFO"
	.sectionflags	@""
	.align	4


	//----- nvinfo : EIATTR_CUDA_API_VERSION
	.align		4
        /*0000*/ 	.byte	0x04, 0x37
        /*0002*/ 	.short	(.L_18 - .L_17)
.L_17:
        /*0004*/ 	.word	0x00000082


	//----- nvinfo : EIATTR_KPARAM_INFO
	.align		4
.L_18:
        /*0008*/ 	.byte	0x04, 0x17
        /*000a*/ 	.short	(.L_20 - .L_19)
.L_19:
        /*000c*/ 	.word	0x00000000
        /*0010*/ 	.short	0x0000
        /*0012*/ 	.short	0x0000
        /*0014*/ 	.byte	0x00, 0xf5, 0x21, 0x00


	//----- nvinfo : EIATTR_SPARSE_MMA_MASK
	.align		4
.L_20:
        /*0018*/ 	.byte	0x03, 0x50
        /*001a*/ 	.short	0x0000


	//----- nvinfo : EIATTR_MAXREG_COUNT
	.align		4
        /*001c*/ 	.byte	0x03, 0x1b
        /*001e*/ 	.short	0x00ff


	//----- nvinfo : EIATTR_NUM_BARRIERS
	.align		4
        /*0020*/ 	.byte	0x02, 0x4c
        /*0022*/ 	.byte	0x01
	.zero		1


	//----- nvinfo : EIATTR_EXTERNS
	.align		4
        /*0024*/ 	.byte	0x04, 0x0f
        /*0026*/ 	.short	(.L_22 - .L_21)


	//   ....[0]....
	.align		4
.L_21:
        /*0028*/ 	.word	index@(vprintf)


	//----- nvinfo : EIATTR_MERCURY_ISA_VERSION
	.align		4
.L_22:
        /*002c*/ 	.byte	0x03, 0x5f
        /*002e*/ 	.short	0x0101


	//----- nvinfo : EIATTR_VRC_CTA_INIT_COUNT
	.align		4
        /*0030*/ 	.byte	0x02, 0x4a
	.zero		1
	.zero		1


	//----- nvinfo : EIATTR_SYSCALL_OFFSETS
	.align		4
        /*0034*/ 	.byte	0x04, 0x46
        /*0036*/ 	.short	(.L_24 - .L_23)


	//   ....[0]....
.L_23:
        /*0038*/ 	.word	0x000000d0


	//----- nvinfo : EIATTR_EXIT_INSTR_OFFSETS
	.align		4
.L_24:
        /*003c*/ 	.byte	0x04, 0x1c
        /*003e*/ 	.short	(.L_26 - .L_25)


	//   ....[0]....
.L_25:
        /*0040*/ 	.word	0x000001f0


	//----- nvinfo : EIATTR_CRS_STACK_SIZE
	.align		4
.L_26:
        /*0044*/ 	.byte	0x04, 0x1e
        /*0046*/ 	.short	(.L_28 - .L_27)
.L_27:
        /*0048*/ 	.word	0x00000000


	//----- nvinfo : EIATTR_CBANK_PARAM_SIZE
	.align		4
.L_28:
        /*004c*/ 	.byte	0x03, 0x19
        /*004e*/ 	.short	0x0008


	//----- nvinfo : EIATTR_PARAM_CBANK
	.align		4
        /*0050*/ 	.byte	0x04, 0x0a
        /*0052*/ 	.short	(.L_30 - .L_29)
	.align		4
.L_29:
        /*0054*/ 	.word	index@(.nv.constant0._Z5test1Pi)
        /*0058*/ 	.short	0x0380
        /*005a*/ 	.short	0x0008


	//----- nvinfo : EIATTR_SW_WAR
	.align		4
.L_30:
        /*005c*/ 	.byte	0x04, 0x36
        /*005e*/ 	.short	(.L_32 - .L_31)
.L_31:
        /*0060*/ 	.word	0x00000008
.L_32:


//--------------------- .nv.info._Z4testPP2QPPhS2_ --------------------------
	.section	.nv.info._Z4testPP2QPPhS2_,"",@"SHT_CUDA_INFO"
	.sectionflags	@""
	.align	4


	//----- nvinfo : EIATTR_CUDA_API_VERSION
	.align		4
        /*0000*/ 	.byte	0x04, 0x37
        /*0002*/ 	.short	(.L_34 - .L_33)
.L_33:
        /*0004*/ 	.word	0x00000082


	//----- nvinfo : EIATTR_KPARAM_INFO
	.align		4
.L_34:
        /*0008*/ 	.byte	0x04, 0x17
        /*000a*/ 	.short	(.L_36 - .L_35)
.L_35:
        /*000c*/ 	.word	0x00000000
        /*0010*/ 	.short	0x0002
        /*0012*/ 	.short	0x0010
        /*0014*/ 	.byte	0x00, 0xf5, 0x21, 0x00


	//----- nvinfo : EIATTR_KPARAM_INFO
	.align		4
.L_36:
        /*0018*/ 	.byte	0x04, 0x17
        /*001a*/ 	.short	(.L_38 - .L_37)
.L_37:
        /*001c*/ 	.word	0x00000000
        /*0020*/ 	.short	0x0001
        /*0022*/ 	.short	0x0008
        /*0024*/ 	.byte	0x00, 0xf5, 0x21, 0x00


	//----- nvinfo : EIATTR_KPARAM_INFO
	.align		4
.L_38:
        /*0028*/ 	.byte	0x04, 0x17
        /*002a*/ 	.short	(.L_40 - .L_39)
.L_39:
        /*002c*/ 	.word	0x00000000
        /*0030*/ 	.short	0x0000
        /*0032*/ 	.short	0x0000
        /*0034*/ 	.byte	0x00, 0xf5, 0x21, 0x00


	//----- nvinfo : EIATTR_SPARSE_MMA_MASK
	.align		4
.L_40:
        /*0038*/ 	.byte	0x03, 0x50
        /*003a*/ 	.short	0x0000


	//----- nvinfo : EIATTR_MAXREG_COUNT
	.align		4
        /*003c*/ 	.byte	0x03, 0x1b
        /*003e*/ 	.short	0x00ff


	//----- nvinfo : EIATTR_NUM_BARRIERS
	.align		4
        /*0040*/ 	.byte	0x02, 0x4c
        /*0042*/ 	.byte	0x01
	.zero		1


	//----- nvinfo : EIATTR_EXTERNS
	.align		4
        /*0044*/ 	.byte	0x04, 0x0f
        /*0046*/ 	.short	(.L_42 - .L_41)


	//   ....[0]....
	.align		4
.L_41:
        /*0048*/ 	.word	index@(vprintf)


	//----- nvinfo : EIATTR_MERCURY_ISA_VERSION
	.align		4
.L_42:
        /*004c*/ 	.byte	0x03, 0x5f
        /*004e*/ 	.short	0x0101


	//----- nvinfo : EIATTR_VRC_CTA_INIT_COUNT
	.align		4
        /*0050*/ 	.byte	0x02, 0x4a
	.zero		1
	.zero		1


	//----- nvinfo : EIATTR_SYSCALL_OFFSETS
	.align		4
        /*0054*/ 	.byte	0x04, 0x46
        /*0056*/ 	.short	(.L_44 - .L_43)


	//   ....[0]....
.L_43:
        /*0058*/ 	.word	0x00000110


	//   ....[1]....
        /*005c*/ 	.word	0x00001e50


	//----- nvinfo : EIATTR_EXIT_INSTR_OFFSETS
	.align		4
.L_44:
        /*0060*/ 	.byte	0x04, 0x1c
        /*0062*/ 	.short	(.L_46 - .L_45)


	//   ....[0]....
.L_45:
        /*0064*/ 	.word	0x00001c20


	//   ....[1]....
        /*0068*/ 	.word	0x00001e60


	//----- nvinfo : EIATTR_CRS_STACK_SIZE
	.align		4
.L_46:
        /*006c*/ 	.byte	0x04, 0x1e
        /*006e*/ 	.short	(.L_48 - .L_47)
.L_47:
        /*0070*/ 	.word	0x00000000


	//----- nvinfo : EIATTR_CBANK_PARAM_SIZE
	.align		4
.L_48:
        /*0074*/ 	.byte	0x03, 0x19
        /*0076*/ 	.short	0x0018


	//----- nvinfo : EIATTR_PARAM_CBANK
	.align		4
        /*0078*/ 	.byte	0x04, 0x0a
        /*007a*/ 	.short	(.L_50 - .L_49)
	.align		4
.L_49:
        /*007c*/ 	.word	index@(.nv.constant0._Z4testPP2QPPhS2_)
        /*0080*/ 	.short	0x0380
        /*0082*/ 	.short	0x0018


	//----- nvinfo : EIATTR_SW_WAR
	.align		4
.L_50:
        /*0084*/ 	.byte	0x04, 0x36
        /*0086*/ 	.short	(.L_52 - .L_51)
.L_51:
        /*0088*/ 	.word	0x00000008
.L_52:


//--------------------- .nv.callgraph             --------------------------
	.section	.nv.callgraph,"",@"SHT_CUDA_CALLGRAPH"
	.align	4
	.sectionentsize	8
	.align		4
        /*0000*/ 	.word	0x00000000
	.align		4
        /*0004*/ 	.word	0xffffffff
	.align		4
        /*0008*/ 	.word	index@(_Z5test1Pi)
	.align		4
        /*000c*/ 	.word	index@(vprintf)
	.align		4
        /*0010*/ 	.word	index@(_Z4testPP2QPPhS2_)
	.align		4
        /*0014*/ 	.word	index@(vprintf)
	.align		4
        /*0018*/ 	.word	0x00000000
	.align		4
        /*001c*/ 	.word	0xfffffffe
	.align		4
        /*0020*/ 	.word	0x00000000
	.align		4
        /*0024*/ 	.word	0xfffffffd
	.align		4
        /*0028*/ 	.word	0x00000000
	.align		4
        /*002c*/ 	.word	0xfffffffc


//--------------------- .nv.constant4             --------------------------
	.section	.nv.constant4,"a",@progbits
	.align	8
	.align		8
.nv.constant4:
        /*0000*/ 	.dword	vprintf
	.align		8
        /*0008*/ 	.dword	$str
	.align		8
        /*0010*/ 	.dword	$str$1
	.align		8
        /*0018*/ 	.dword	$str$2


//--------------------- .text._Z5test1Pi          --------------------------
	.section	.text._Z5test1Pi,"ax",@progbits
	.align	128
        .global         _Z5test1Pi
        .type           _Z5test1Pi,@function
        .size           _Z5test1Pi,(.L_x_33 - _Z5test1Pi)
        .other          _Z5test1Pi,@"STO_CUDA_ENTRY STV_DEFAULT"
_Z5test1Pi:
.text._Z5test1Pi:
[----:B------:R-:W0:Y:S01]  /*0000*/  LDC R1, c[0x0][0x37c] ;  /* 0x0000df00ff017b82 */ /* 0x000e220000000800 */
[----:B------:R-:W1:Y:S01]  /*0010*/  S2R R0, SR_TID.X ;  /* 0x0000000000007919 */ /* 0x000e620000002100 */
[----:B------:R-:W-:Y:S01]  /*0020*/  BSSY.RECONVERGENT B6, `(.L_x_0) ;  /* 0x0000011000067945 */ /* 0x000fe20003800200 */
[----:B-1----:R-:W-:-:S13]  /*0030*/  ISETP.NE.AND P0, PT, R0, RZ, PT ;  /* 0x000000ff0000720c */ /* 0x002fda0003f05270 */
[----:B------:R-:W-:Y:S05]  /*0040*/  @P0 BRA `(.L_x_1) ;  /* 0x0000000000380947 */ /* 0x000fea0003800000 */
[----:B------:R-:W-:Y:S01]  /*0050*/  MOV R0, 0x0 ;  /* 0x0000000000007802 */ /* 0x000fe20000000f00 */
[----:B------:R-:W1:Y:S01]  /*0060*/  LDC.64 R16, c[0x0][0x358] ;  /* 0x0000d600ff107b82 */ /* 0x000e620000000a00 */
[----:B------:R-:W2:Y:S01]  /*0070*/  LDCU.64 UR4, c[0x4][0x18] ;  /* 0x01000300ff0477ac */ /* 0x000ea20008000a00 */
[----:B------:R-:W-:-:S06]  /*0080*/  CS2R R6, SRZ ;  /* 0x0000000000067805 */ /* 0x000fcc000001ff00 */
[----:B------:R3:W4:Y:S01]  /*0090*/  LDC.64 R2, c[0x4][R0] ;  /* 0x0100000000027b82 */ /* 0x0007220000000a00 */
[----:B--2---:R-:W-:Y:S02]  /*00a0*/  IMAD.U32 R4, RZ, RZ, UR4 ;  /* 0x00000004ff047e24 */ /* 0x004fe4000f8e00ff */
[----:B---3--:R-:W-:-:S07]  /*00b0*/  IMAD.U32 R5, RZ, RZ, UR5 ;  /* 0x00000005ff057e24 */ /* 0x008fce000f8e00ff */
[----:B------:R-:W-:-:S07]  /*00c0*/  LEPC R20, `(.L_x_2) ;  /* 0x000000001014794e */ /* 0x000fce0000000000 */
[----:B01--4-:R-:W-:Y:S05]  /*00d0*/  CALL.ABS.NOINC R2 ;  /* 0x0000000002007343 */ /* 0x013fea0003c00000 */
.L_x_2:
[----:B------:R-:W0:Y:S01]  /*00e0*/  LDC.64 R2, c[0x0][0x380] ;  /* 0x0000e000ff027b82 */ /* 0x000e220000000a00 */
[----:B------:R-:W-:Y:S01]  /*00f0*/  R2UR UR4, R16 ;  /* 0x00000000100472ca */ /* 0x000fe200000e0000 */
[----:B------:R-:W-:Y:S01]  /*0100*/  IMAD.MOV.U32 R5, RZ, RZ, 0x1 ;  /* 0x00000001ff057424 */ /* 0x000fe200078e00ff */
[----:B------:R-:W-:-:S13]  /*0110*/  R2UR UR5, R17 ;  /* 0x00000000110572ca */ /* 0x000fda00000e0000 */
[----:B0-----:R1:W-:Y:S02]  /*0120*/  STG.E desc[UR4][R2.64], R5 ;  /* 0x0000000502007986 */ /* 0x0013e4000c101904 */
.L_x_1:
[----:B------:R-:W-:Y:S05]  /*0130*/  BSYNC.RECONVERGENT B6 ;  /* 0x0000000000067941 */ /* 0x000fea0003800200 */
.L_x_0:
[----:B------:R-:W-:Y:S01]  /*0140*/  @!PT LDS RZ, [RZ] ;  /* 0x00000000fffff984 */ /* 0x000fe20000000800 */
[----:B------:R-:W-:Y:S01]  /*0150*/  @!PT LDS RZ, [RZ] ;  /* 0x00000000fffff984 */ /* 0x000fe20000000800 */
[----:B------:R-:W-:Y:S01]  /*0160*/  @!PT LDS RZ, [RZ] ;  /* 0x00000000fffff984 */ /* 0x000fe20000000800 */
[----:B------:R-:W-:Y:S01]  /*0170*/  @!PT LDS RZ, [RZ] ;  /* 0x00000000fffff984 */ /* 0x000fe20000000800 */
[----:B------:R-:W-:-:S00]  /*0180*/  MEMBAR.ALL.CTA ;  /* 0x0000000000007992 */ /* 0x000fc00000008000 */
[----:B------:R-:W-:Y:S06]  /*0190*/  MEMBAR.SC.SYS ;  /* 0x0000000000007992 */ /* 0x000fec0000003000 */
[----:B------:R-:W-:-:S00]  /*01a0*/  ERRBAR ;  /* 0x00000000000079ab */ /* 0x000fc00000000000 */
[----:B------:R-:W-:Y:S06]  /*01b0*/  CGAERRBAR ;  /* 0x00000000000075ab */ /* 0x000fec0000000000 */
[----:B------:R-:W-:Y:S01]  /*01c0*/  CCTL.IVALL ;  /* 0x00000000ff00798f */ /* 0x000fe20002000000 */
[----:B------:R-:W-:Y:S05]  /*01d0*/  WARPSYNC.ALL ;  /* 0x0000000000007948 */ /* 0x000fea0003800000 */
[----:B------:R-:W-:Y:S06]  /*01e0*/  BAR.SYNC.DEFER_BLOCKING 0x0 ;  /* 0x0000000000007b1d */ /* 0x000fec0000010000 */
[----:B------:R-:W-:Y:S05]  /*01f0*/  EXIT ;  /* 0x000000000000794d */ /* 0x000fea0003800000 */
.L_x_3:
[----:B------:R-:W-:-:S00]  /*0200*/  BRA `(.L_x_3) ;  /* 0xfffffffc00fc7947 */ /* 0x000fc0000383ffff */
[----:B------:R-:W-:-:S00]  /*0210*/  NOP ;  /* 0x0000000000007918 */ /* 0x000fc00000000000 */
        /* <DEDUP_REMOVED lines=14> */
.L_x_33:


//--------------------- .text._Z4testPP2QPPhS2_   --------------------------
	.section	.text._Z4testPP2QPPhS2_,"ax",@progbits
	.align	128
        .global         _Z4testPP2QPPhS2_
        .type           _Z4testPP2QPPhS2_,@function
        .size           _Z4testPP2QPPhS2_,(.L_x_32 - _Z4testPP2QPPhS2_)
        .other          _Z4testPP2QPPhS2_,@"STO_CUDA_ENTRY STV_DEFAULT"
_Z4testPP2QPPhS2_:
.text._Z4testPP2QPPhS2_:
[----:B------:R-:W0:Y:S01]  /*0000*/  LDC R1, c[0x0][0x37c] ;  /* 0x0000df00ff017b82 */ /* 0x000e220000000800 */
[----:B------:R-:W1:Y:S01]  /*0010*/  S2R R17, SR_TID.X ;  /* 0x0000000000117919 */ /* 0x000e620000002100 */
[----:B------:R-:W2:Y:S01]  /*0020*/  LDCU UR4, c[0x0][0x2f8] ;  /* 0x00005f00ff0477ac */ /* 0x000ea20008000800 */
[----:B0-----:R-:W-:Y:S01]  /*0030*/  VIADD R1, R1, 0xfffffff8 ;  /* 0xfffffff801017836 */ /* 0x001fe20000000000 */
[----:B------:R-:W-:Y:S01]  /*0040*/  BSSY.RECONVERGENT B6, `(.L_x_4) ;  /* 0x0000012000067945 */ /* 0x000fe20003800200 */
[----:B------:R-:W0:Y:S03]  /*0050*/  LDCU UR5, c[0x0][0x2fc] ;  /* 0x00005f80ff0577ac */ /* 0x000e260008000800 */
[----:B--2---:R-:W-:-:S05]  /*0060*/  IADD3 R2, P1, PT, R1, UR4, RZ ;  /* 0x0000000401027c10 */ /* 0x004fca000ff3e0ff */
[----:B0-----:R-:W-:Y:S01]  /*0070*/  IMAD.X R16, RZ, RZ, UR5, P1 ;  /* 0x00000005ff107e24 */ /* 0x001fe200088e06ff */
[----:B-1----:R-:W-:-:S13]  /*0080*/  ISETP.NE.AND P0, PT, R17, RZ, PT ;  /* 0x000000ff1100720c */ /* 0x002fda0003f05270 */
[----:B------:R-:W-:Y:S05]  /*0090*/  @P0 BRA `(.L_x_5) ;  /* 0x0000000000300947 */ /* 0x000fea0003800000 */
[----:B------:R-:W-:Y:S01]  /*00a0*/  MOV R0, 0x0 ;  /* 0x0000000000007802 */ /* 0x000fe20000000f00 */
[----:B------:R-:W0:Y:S01]  /*00b0*/  LDCU.64 UR4, c[0x4][0x8] ;  /* 0x01000100ff0477ac */ /* 0x000e220008000a00 */
[----:B------:R-:W-:Y:S02]  /*00c0*/  CS2R R6, SRZ ;  /* 0x0000000000067805 */ /* 0x000fe4000001ff00 */
[----:B------:R1:W2:Y:S01]  /*00d0*/  LDC.64 R8, c[0x4][R0] ;  /* 0x0100000000087b82 */ /* 0x0002a20000000a00 */
[----:B0-----:R-:W-:Y:S02]  /*00e0*/  IMAD.U32 R4, RZ, RZ, UR4 ;  /* 0x00000004ff047e24 */ /* 0x001fe4000f8e00ff */
[----:B-1----:R-:W-:-:S07]  /*00f0*/  IMAD.U32 R5, RZ, RZ, UR5 ;  /* 0x00000005ff057e24 */ /* 0x002fce000f8e00ff */
[----:B------:R-:W-:-:S07]  /*0100*/  LEPC R20, `(.L_x_6) ;  /* 0x000000001014794e */ /* 0x000fce0000000000 */
[----:B--2---:R-:W-:Y:S05]  /*0110*/  CALL.ABS.NOINC R8 ;  /* 0x0000000008007343 */ /* 0x004fea0003c00000 */
.L_x_6:
[----:B------:R-:W0:Y:S01]  /*0120*/  S2UR UR5, SR_CgaCtaId ;  /* 0x00000000000579c3 */ /* 0x000e220000008800 */
[----:B------:R-:W-:Y:S02]  /*0130*/  UMOV UR4, 0x400 ;  /* 0x0000040000047882 */ /* 0x000fe40000000000 */
[----:B0-----:R-:W-:-:S09]  /*0140*/  ULEA UR4, UR5, UR4, 0x18 ;  /* 0x0000000405047291 */ /* 0x001fd2000f8ec0ff */
[----:B------:R-:W-:Y:S03]  /*0150*/  STS.64 [UR4+0x1000], RZ ;  /* 0x001000ffff007988 */ /* 0x000fe60008000a04 */
.L_x_5:
[----:B------:R-:W-:Y:S05]  /*0160*/  BSYNC.RECONVERGENT B6 ;  /* 0x0000000000067941 */ /* 0x000fea0003800200 */
.L_x_4:
[----:B------:R-:W0:Y:S01]  /*0170*/  S2R R7, SR_CgaCtaId ;  /* 0x0000000000077919 */ /* 0x000e220000008800 */
[C---:B------:R-:W-:Y:S01]  /*0180*/  LOP3.LUT R4, R17.reuse, 0x1f, RZ, 0xc0, !PT ;  /* 0x0000001f11047812 */ /* 0x040fe200078ec0ff */
[----:B------:R-:W1:Y:S01]  /*0190*/  LDC.64 R8, c[0x0][0x380] ;  /* 0x0000e000ff087b82 */ /* 0x000e620000000a00 */
[----:B------:R-:W-:Y:S01]  /*01a0*/  SHF.R.U32.HI R12, RZ, 0x5, R17 ;  /* 0x00000005ff0c7819 */ /* 0x000fe20000011611 */
[----:B------:R-:W1:Y:S01]  /*01b0*/  S2R R3, SR_CTAID.X ;  /* 0x0000000000037919 */ /* 0x000e620000002500 */
[C---:B------:R-:W-:Y:S01]  /*01c0*/  ISETP.GT.U32.AND P5, PT, R17.reuse, 0xff, PT ;  /* 0x000000ff1100780c */ /* 0x040fe20003fa4070 */
[----:B------:R-:W-:Y:S01]  /*01d0*/  VIADD R5, R4, 0xffffffff ;  /* 0xffffffff04057836 */ /* 0x000fe20000000000 */
[----:B------:R-:W-:Y:S01]  /*01e0*/  LOP3.LUT R0, R17, 0x3e0, RZ, 0xc0, !PT ;  /* 0x000003e011007812 */ /* 0x000fe200078ec0ff */
[----:B------:R-:W-:Y:S01]  /*01f0*/  VIADD R6, R12, 0xffffffff ;  /* 0xffffffff0c067836 */ /* 0x000fe20000000000 */
[----:B------:R-:W-:Y:S01]  /*0200*/  ISETP.NE.AND P1, PT, R4, 0x1f, PT ;  /* 0x0000001f0400780c */ /* 0x000fe20003f25270 */
[----:B------:R-:W2:Y:S01]  /*0210*/  LDC.64 R10, c[0x0][0x358] ;  /* 0x0000d600ff0a7b82 */ /* 0x000ea20000000a00 */
[----:B------:R-:W-:Y:S01]  /*0220*/  ISETP.GT.U32.AND P2, PT, R5, 0x1f, PT ;  /* 0x0000001f0500780c */ /* 0x000fe20003f44070 */
[----:B------:R-:W-:Y:S01]  /*0230*/  BSSY.RECONVERGENT B0, `(.L_x_7) ;  /* 0x000001e000007945 */ /* 0x000fe20003800200 */
[----:B------:R-:W-:-:S02]  /*0240*/  ISETP.GT.U32.AND P3, PT, R6, 0x1f, PT ;  /* 0x0000001f0600780c */ /* 0x000fc40003f64070 */
[----:B------:R-:W-:Y:S02]  /*0250*/  ISETP.GT.U32.OR P0, PT, R6, 0x1f, P2 ;  /* 0x0000001f0600780c */ /* 0x000fe40001704470 */
[----:B------:R-:W-:Y:S02]  /*0260*/  MOV R6, 0x400 ;  /* 0x0000040000067802 */ /* 0x000fe40000000f00 */
[----:B------:R-:W-:Y:S02]  /*0270*/  IADD3 RZ, P4, PT, R0, R5, RZ ;  /* 0x0000000500ff7210 */ /* 0x000fe40007f9e0ff */
[----:B------:R-:W-:Y:S01]  /*0280*/  ISETP.EQ.OR P1, PT, R12, 0x1f, !P1 ;  /* 0x0000001f0c00780c */ /* 0x000fe20004f22670 */
[----:B------:R-:W-:Y:S01]  /*0290*/  VIADD R0, R6, 0x800 ;  /* 0x0000080006007836 */ /* 0x000fe20000000000 */
[----:B------:R-:W-:Y:S01]  /*02a0*/  ISETP.EQ.OR P2, PT, R12, 0x1f, P2 ;  /* 0x0000001f0c00780c */ /* 0x000fe20001742670 */
[----:B------:R-:W-:Y:S01]  /*02b0*/  VIADD R14, R6, 0x400 ;  /* 0x00000400060e7836 */ /* 0x000fe20000000000 */
[----:B------:R-:W-:-:S02]  /*02c0*/  ISETP.EQ.OR P3, PT, R4, 0x1f, P3 ;  /* 0x0000001f0400780c */ /* 0x000fc40001f62670 */
[C---:B0-----:R-:W-:Y:S02]  /*02d0*/  LEA R12, R7.reuse, R6, 0x18 ;  /* 0x00000006070c7211 */ /* 0x041fe400078ec0ff */
[C---:B------:R-:W-:Y:S02]  /*02e0*/  LEA R28, R7.reuse, R0, 0x18 ;  /* 0x00000000071c7211 */ /* 0x040fe400078ec0ff */
[----:B------:R-:W-:Y:S01]  /*02f0*/  LEA R6, R7, R14, 0x18 ;  /* 0x0000000e07067211 */ /* 0x000fe200078ec0ff */
[----:B-1----:R-:W-:-:S04]  /*0300*/  IMAD.WIDE.U32 R8, R3, 0x8, R8 ;  /* 0x0000000803087825 */ /* 0x002fc800078e0008 */
[----:B------:R-:W-:Y:S01]  /*0310*/  IMAD R7, R17, 0x4, R12 ;  /* 0x0000000411077824 */ /* 0x000fe200078e020c */
[----:B------:R-:W-:Y:S06]  /*0320*/  @P5 BRA `(.L_x_8) ;  /* 0x0000000000385947 */ /* 0x000fec0003800000 */
[----:B------:R-:W0:Y:S01]  /*0330*/  S2R R12, SR_CgaCtaId ;  /* 0x00000000000c7919 */ /* 0x000e220000008800 */
[----:B------:R-:W1:Y:S01]  /*0340*/  LDC R14, c[0x0][0x370] ;  /* 0x0000dc00ff0e7b82 */ /* 0x000e620000000800 */
[----:B------:R-:W-:-:S05]  /*0350*/  MOV R3, 0x400 ;  /* 0x0000040000037802 */ /* 0x000fca0000000f00 */
[----:B------:R-:W-:Y:S01]  /*0360*/  VIADD R0, R3, 0x400 ;  /* 0x0000040003007836 */ /* 0x000fe20000000000 */
[----:B0-----:R-:W-:Y:S01]  /*0370*/  LEA R18, R12, R3, 0x18 ;  /* 0x000000030c127211 */ /* 0x001fe200078ec0ff */
[----:B------:R-:W-:-:S03]  /*0380*/  IMAD.MOV.U32 R3, RZ, RZ, R17 ;  /* 0x000000ffff037224 */ /* 0x000fc600078e0011 */
[----:B------:R-:W-:-:S07]  /*0390*/  LEA R0, R12, R0, 0x18 ;  /* 0x000000000c007211 */ /* 0x000fce00078ec0ff */
.L_x_9:
[C---:B------:R-:W-:Y:S02]  /*03a0*/  IMAD R12, R3.reuse, 0x4, R0 ;  /* 0x00000004030c7824 */ /* 0x040fe400078e0200 */
[----:B------:R-:W-:Y:S02]  /*03b0*/  IMAD R13, R3, 0x4, R18 ;  /* 0x00000004030d7824 */ /* 0x000fe400078e0212 */
[----:B-1----:R-:W-:Y:S01]  /*03c0*/  IMAD.IADD R3, R14, 0x1, R3 ;  /* 0x000000010e037824 */ /* 0x002fe200078e0203 */
[----:B------:R0:W-:Y:S04]  /*03d0*/  STS [R12], RZ ;  /* 0x000000ff0c007388 */ /* 0x0001e80000000800 */
[----:B------:R0:W-:Y:S01]  /*03e0*/  STS [R13], RZ ;  /* 0x000000ff0d007388 */ /* 0x0001e20000000800 */
[----:B------:R-:W-:-:S13]  /*03f0*/  ISETP.GE.AND P5, PT, R3, 0x100, PT ;  /* 0x000001000300780c */ /* 0x000fda0003fa6270 */
[----:B0-----:R-:W-:Y:S05]  /*0400*/  @!P5 BRA `(.L_x_9) ;  /* 0xfffffffc00e4d947 */ /* 0x001fea000383ffff */
.L_x_8:
[----:B------:R-:W-:Y:S05]  /*0410*/  BSYNC.RECONVERGENT B0 ;  /* 0x0000000000007941 */ /* 0x000fea0003800200 */
.L_x_7:
[----:B------:R-:W-:Y:S02]  /*0420*/  IMAD R28, R17, 0x8, R28 ;  /* 0x00000008111c7824 */ /* 0x000fe400078e021c */
[----:B------:R-:W-:-:S07]  /*0430*/  IMAD.X R29, RZ, RZ, RZ, P4 ;  /* 0x000000ffff1d7224 */ /* 0x000fce00020e06ff */
.L_x_23:
[----:B------:R-:W-:Y:S01]  /*0440*/  ISETP.NE.AND P5, PT, R17, RZ, PT ;  /* 0x000000ff1100720c */ /* 0x000fe20003fa5270 */
[----:B------:R-:W-:-:S12]  /*0450*/  YIELD ;  /* 0x0000000000007946 */ /* 0x000fd80003800000 */
[----:B012---:R-:W-:Y:S05]  /*0460*/  @P5 BRA `(.L_x_10) ;  /* 0x0000000000b85947 */ /* 0x007fea0003800000 */
[----:B--2---:R-:W-:Y:S02]  /*0470*/  R2UR UR4, R10 ;  /* 0x000000000a0472ca */ /* 0x004fe400000e0000 */
[----:B------:R-:W-:-:S13]  /*0480*/  R2UR UR5, R11 ;  /* 0x000000000b0572ca */ /* 0x000fda00000e0000 */
[----:B------:R0:W5:Y:S01]  /*0490*/  LDG.E.64 R12, desc[UR4][R8.64] ;  /* 0x00000004080c7981 */ /* 0x000162000c1e1b00 */
[----:B------:R-:W-:Y:S01]  /*04a0*/  BSSY B0, `(.L_x_11) ;  /* 0x000000a000007945 */ /* 0x000fe20003800000 */
.L_x_12:
[----:B------:R-:W-:Y:S05]  /*04b0*/  YIELD ;  /* 0x0000000000007946 */ /* 0x000fea0003800000 */
[C---:B------:R-:W-:Y:S02]  /*04c0*/  R2UR UR4, R10.reuse ;  /* 0x000000000a0472ca */ /* 0x040fe400000e0000 */
[C---:B------:R-:W-:Y:S02]  /*04d0*/  R2UR UR5, R11.reuse ;  /* 0x000000000b0572ca */ /* 0x040fe400000e0000 */
[----:B------:R-:W-:Y:S02]  /*04e0*/  R2UR UR6, R10 ;  /* 0x000000000a0672ca */ /* 0x000fe400000e0000 */
[----:B------:R-:W-:-:S09]  /*04f0*/  R2UR UR7, R11 ;  /* 0x000000000b0772ca */ /* 0x000fd200000e0000 */
[----:B-----5:R-:W2:Y:S04]  /*0500*/  LD.E.STRONG.SYS R0, desc[UR4][R12.64+0x8] ;  /* 0x000008040c007980 */ /* 0x020ea8000c115900 */
[----:B------:R-:W2:Y:S02]  /*0510*/  LD.E.STRONG.SYS R3, desc[UR6][R12.64+0x4] ;  /* 0x000004060c037980 */ /* 0x000ea4000c115900 */
[----:B--2---:R-:W-:-:S13]  /*0520*/  ISETP.GE.AND P4, PT, R0, R3, PT ;  /* 0x000000030000720c */ /* 0x004fda0003f86270 */
[----:B------:R-:W-:Y:S05]  /*0530*/  @P4 BRA `(.L_x_12) ;  /* 0xfffffffc00dc4947 */ /* 0x000fea000383ffff */
[----:B------:R-:W-:Y:S05]  /*0540*/  BSYNC B0 ;  /* 0x0000000000007941 */ /* 0x000fea0003800000 */
.L_x_11:
[----:B------:R-:W-:Y:S02]  /*0550*/  R2UR UR4, R10 ;  /* 0x000000000a0472ca */ /* 0x000fe400000e0000 */
[----:B------:R-:W-:-:S13]  /*0560*/  R2UR UR5, R11 ;  /* 0x000000000b0572ca */ /* 0x000fda00000e0000 */
[----:B------:R-:W2:Y:S02]  /*0570*/  LD.E.STRONG.SYS R0, desc[UR4][R12.64+0x8] ;  /* 0x000008040c007980 */ /* 0x000ea4000c115900 */
[----:B--2---:R-:W-:-:S05]  /*0580*/  IMAD.HI R3, R0, 0x66666667, RZ ;  /* 0x6666666700037827 */ /* 0x004fca00078e02ff */
[----:B------:R-:W-:-:S04]  /*0590*/  SHF.R.U32.HI R14, RZ, 0x1f, R3 ;  /* 0x0000001fff0e7819 */ /* 0x000fc80000011603 */
[----:B------:R-:W-:-:S05]  /*05a0*/  LEA.HI.SX32 R3, R3, R14, 0x1e ;  /* 0x0000000e03037211 */ /* 0x000fca00078ff2ff */
[----:B------:R-:W-:-:S04]  /*05b0*/  IMAD R3, R3, -0xa, R0 ;  /* 0xfffffff603037824 */ /* 0x000fc800078e0200 */
[----:B------:R-:W-:-:S06]  /*05c0*/  IMAD.WIDE R14, R3, 0x4, R12 ;  /* 0x00000004030e7825 */ /* 0x000fcc00078e020c */
[----:B------:R-:W2:Y:S01]  /*05d0*/  LD.E R14, desc[UR4][R14.64+0xc] ;  /* 0x00000c040e0e7980 */ /* 0x000ea2000c101900 */
[----:B------:R-:W1:Y:S01]  /*05e0*/  S2UR UR5, SR_CgaCtaId ;  /* 0x00000000000579c3 */ /* 0x000e620000008800 */
[----:B------:R-:W-:Y:S01]  /*05f0*/  R2UR UR6, R10 ;  /* 0x000000000a0672ca */ /* 0x000fe200000e0000 */
[----:B------:R-:W-:Y:S01]  /*0600*/  UMOV UR4, 0x400 ;  /* 0x0000040000047882 */ /* 0x000fe20000000000 */
[----:B------:R-:W-:Y:S01]  /*0610*/  R2UR UR7, R11 ;  /* 0x000000000b0772ca */ /* 0x000fe200000e0000 */
[----:B-1----:R-:W-:-:S09]  /*0620*/  ULEA UR4, UR5, UR4, 0x18 ;  /* 0x0000000405047291 */ /* 0x002fd2000f8ec0ff */
[----:B--2---:R1:W-:Y:S04]  /*0630*/  STS [UR4+0x1008], R14 ;  /* 0x0010080eff007988 */ /* 0x0043e80008000804 */
[----:B------:R-:W2:Y:S01]  /*0640*/  LD.E.STRONG.SYS R0, desc[UR6][R12.64] ;  /* 0x000000060c007980 */ /* 0x000ea2000c115900 */
[----:B------:R-:W-:Y:S02]  /*0650*/  R2UR UR4, R10 ;  /* 0x000000000a0472ca */ /* 0x000fe400000e0000 */
[----:B------:R-:W-:Y:S01]  /*0660*/  R2UR UR5, R11 ;  /* 0x000000000b0572ca */ /* 0x000fe200000e0000 */
[----:B--2---:R-:W-:-:S12]  /*0670*/  VIADD R3, R0, 0x1 ;  /* 0x0000000100037836 */ /* 0x004fd80000000000 */
[----:B------:R1:W-:Y:S04]  /*0680*/  ST.E.STRONG.SYS desc[UR4][R12.64], R3 ;  /* 0x000000030c007985 */ /* 0x0003e8000c115904 */
[----:B------:R-:W2:Y:S02]  /*0690*/  LD.E.STRONG.SYS R0, desc[UR6][R12.64+0x8] ;  /* 0x000008060c007980 */ /* 0x000ea4000c115900 */
[----:B--2---:R-:W-:-:S05]  /*06a0*/  VIADD R15, R0, 0x1 ;  /* 0x00000001000f7836 */ /* 0x004fca0000000000 */
[----:B------:R1:W-:Y:S01]  /*06b0*/  ST.E.STRONG.SYS desc[UR4][R12.64+0x8], R15 ;  /* 0x0000080f0c007985 */ /* 0x0003e2000c115904 */
        /* <DEDUP_REMOVED lines=9> */
.L_x_10:
[----:B------:R-:W-:Y:S05]  /*0750*/  WARPSYNC.ALL ;  /* 0x0000000000007948 */ /* 0x000fea0003800000 */
[----:B------:R-:W3:Y:S08]  /*0760*/  S2UR UR5, SR_CgaCtaId ;  /* 0x00000000000579c3 */ /* 0x000ef00000008800 */
[----:B------:R-:W-:Y:S06]  /*0770*/  BAR.SYNC.DEFER_BLOCKING 0x0 ;  /* 0x0000000000007b1d */ /* 0x000fec0000010000 */
[----:B------:R-:W-:-:S02]  /*0780*/  UMOV UR4, 0x400 ;  /* 0x0000040000047882 */ /* 0x000fc40000000000 */
[----:B---3--:R-:W-:-:S09]  /*0790*/  ULEA UR4, UR5, UR4, 0x18 ;  /* 0x0000000405047291 */ /* 0x008fd2000f8ec0ff */
[----:B------:R-:W3:Y:S02]  /*07a0*/  LDS R0, [UR4+0x1008] ;  /* 0x00100804ff007984 */ /* 0x000ee40008000800 */
[----:B---3--:R-:W-:-:S13]  /*07b0*/  ISETP.NE.AND P4, PT, R0, -0x1, PT ;  /* 0xffffffff0000780c */ /* 0x008fda0003f85270 */
[----:B------:R-:W-:Y:S05]  /*07c0*/  @!P4 BRA `(.L_x_13) ;  /* 0x000000140010c947 */ /* 0x000fea0003800000 */
[----:B------:R-:W3:Y:S01]  /*07d0*/  LDCU.64 UR6, c[0x0][0x388] ;  /* 0x00007100ff0677ac */ /* 0x000ee20008000a00 */
[----:B------:R-:W-:Y:S01]  /*07e0*/  SHF.R.U32.HI R24, RZ, 0x5, R17 ;  /* 0x00000005ff187819 */ /* 0x000fe20000011611 */
[----:B------:R-:W-:Y:S01]  /*07f0*/  IMAD.SHL.U32 R0, R0, 0x400, RZ ;  /* 0x0000040000007824 */ /* 0x000fe200078e00ff */
[----:B------:R-:W-:Y:S01]  /*0800*/  LOP3.LUT R36, R17, 0x3e0, RZ, 0xc0, !PT ;  /* 0x000003e011247812 */ /* 0x000fe200078ec0ff */
[----:B------:R-:W4:Y:S01]  /*0810*/  LDCU.64 UR8, c[0x0][0x390] ;  /* 0x00007200ff0877ac */ /* 0x000f220008000a00 */
[----:B--2---:R-:W-:Y:S01]  /*0820*/  @!P0 R2UR UR10, R10 ;  /* 0x000000000a0a82ca */ /* 0x004fe200000e0000 */
[----:B-1----:R-:W-:Y:S01]  /*0830*/  VIADD R3, R24, 0xffffffff ;  /* 0xffffffff18037836 */ /* 0x002fe20000000000 */
[----:B------:R-:W-:Y:S02]  /*0840*/  SHF.R.S32.HI R30, RZ, 0x1f, R0 ;  /* 0x0000001fff1e7819 */ /* 0x000fe40000011400 */
[----:B------:R-:W-:Y:S01]  /*0850*/  @!P0 R2UR UR11, R11 ;  /* 0x000000000b0b82ca */ /* 0x000fe200000e0000 */
[C---:B------:R-:W-:Y:S01]  /*0860*/  IMAD.SHL.U32 R12, R3.reuse, 0x20, RZ ;  /* 0x00000020030c7824 */ /* 0x040fe200078e00ff */
[----:B------:R-:W-:-:S02]  /*0870*/  ISETP.GT.U32.AND P5, PT, R3, 0x1f, PT ;  /* 0x0000001f0300780c */ /* 0x000fc40003fa4070 */
[--C-:B------:R-:W-:Y:S01]  /*0880*/  LOP3.LUT R13, R36, 0x1f, R17.reuse, 0xf8, !PT ;  /* 0x0000001f240d7812 */ /* 0x100fe200078ef811 */
[----:B------:R-:W-:Y:S01]  /*0890*/  IMAD.IADD R27, R5, 0x1, R12 ;  /* 0x00000001051b7824 */ /* 0x000fe200078e020c */
[----:B------:R-:W-:Y:S02]  /*08a0*/  LOP3.LUT R25, R12, 0x1f, R17, 0xf8, !PT ;  /* 0x0000001f0c197812 */ /* 0x000fe400078ef811 */
[----:B---3--:R-:W-:-:S04]  /*08b0*/  IADD3 R20, P4, PT, R0, UR6, RZ ;  /* 0x0000000600147c10 */ /* 0x008fc8000ff9e0ff */
[----:B------:R-:W-:Y:S02]  /*08c0*/  IADD3.X R34, PT, PT, R30, UR7, RZ, P4, !PT ;  /* 0x000000071e227c10 */ /* 0x000fe4000a7fe4ff */
[-C--:B------:R-:W-:Y:S02]  /*08d0*/  @!P0 IADD3 R14, P4, PT, R27, R20.reuse, RZ ;  /* 0x000000141b0e8210 */ /* 0x080fe40007f9e0ff */
[----:B----4-:R-:W-:Y:S02]  /*08e0*/  IADD3 R26, P6, PT, R0, UR8, RZ ;  /* 0x00000008001a7c10 */ /* 0x010fe4000ffde0ff */
[C---:B------:R-:W-:Y:S01]  /*08f0*/  @!P5 R2UR UR12, R10.reuse ;  /* 0x000000000a0cd2ca */ /* 0x040fe200000e0000 */
[----:B------:R-:W-:Y:S01]  /*0900*/  @!P0 IMAD.X R15, RZ, RZ, R34, P4 ;  /* 0x000000ffff0f8224 */ /* 0x000fe200020e0622 */
[----:B------:R-:W-:Y:S02]  /*0910*/  @!P5 IADD3 R32, P4, PT, R25, R20, RZ ;  /* 0x000000141920d210 */ /* 0x000fe40007f9e0ff */
[----:B------:R-:W-:-:S02]  /*0920*/  R2UR UR6, R10 ;  /* 0x000000000a0672ca */ /* 0x000fc400000e0000 */
[----:B------:R-:W-:Y:S01]  /*0930*/  R2UR UR7, R11 ;  /* 0x000000000b0772ca */ /* 0x000fe200000e0000 */
[----:B------:R-:W-:Y:S01]  /*0940*/  @!P5 IMAD.X R33, RZ, RZ, R34, P4 ;  /* 0x000000ffff21d224 */ /* 0x000fe200020e0622 */
[----:B------:R-:W-:Y:S01]  /*0950*/  IADD3 R22, P4, PT, R13, R20, RZ ;  /* 0x000000140d167210 */ /* 0x000fe20007f9e0ff */
[----:B------:R1:W2:Y:S01]  /*0960*/  @!P0 LDG.E.U8 R0, desc[UR10][R14.64] ;  /* 0x0000000a0e008981 */ /* 0x0002a2000c1e1100 */
[C---:B------:R-:W-:Y:S02]  /*0970*/  @!P5 R2UR UR13, R11.reuse ;  /* 0x000000000b0dd2ca */ /* 0x040fe400000e0000 */
[----:B------:R-:W-:Y:S02]  /*0980*/  IADD3.X R30, PT, PT, R30, UR9, RZ, P6, !PT ;  /* 0x000000091e1e7c10 */ /* 0x000fe4000b7fe4ff */
[----:B------:R-:W-:Y:S02]  /*0990*/  R2UR UR8, R10 ;  /* 0x000000000a0872ca */ /* 0x000fe400000e0000 */
[----:B------:R-:W-:-:S02]  /*09a0*/  R2UR UR9, R11 ;  /* 0x000000000b0972ca */ /* 0x000fc400000e0000 */
[-C--:B------:R-:W-:Y:S01]  /*09b0*/  @!P0 IADD3 R18, P6, PT, R27, R26.reuse, RZ ;  /* 0x0000001a1b128210 */ /* 0x080fe20007fde0ff */
[----:B------:R-:W-:Y:S01]  /*09c0*/  IMAD.X R23, RZ, RZ, R34, P4 ;  /* 0x000000ffff177224 */ /* 0x000fe200020e0622 */
[-C--:B------:R-:W-:Y:S02]  /*09d0*/  IADD3 R12, P4, PT, R13, R26.reuse, RZ ;  /* 0x0000001a0d0c7210 */ /* 0x080fe40007f9e0ff */
[----:B------:R-:W-:Y:S01]  /*09e0*/  @!P5 R2UR UR14, R10 ;  /* 0x000000000a0ed2ca */ /* 0x000fe200000e0000 */
[--C-:B------:R-:W-:Y:S01]  /*09f0*/  @!P0 IMAD.X R19, RZ, RZ, R30.reuse, P6 ;  /* 0x000000ffff138224 */ /* 0x100fe200030e061e */
[----:B------:R-:W-:Y:S01]  /*0a00*/  @!P5 R2UR UR15, R11 ;  /* 0x000000000b0fd2ca */ /* 0x000fe200000e0000 */
[----:B------:R-:W2:Y:S01]  /*0a10*/  LDG.E.U8 R31, desc[UR6][R22.64] ;  /* 0x00000006161f7981 */ /* 0x000ea2000c1e1100 */
[----:B-1----:R-:W-:Y:S01]  /*0a20*/  @!P5 IADD3 R14, P6, PT, R25, R26, RZ ;  /* 0x0000001a190ed210 */ /* 0x002fe20007fde0ff */
[--C-:B------:R-:W-:Y:S02]  /*0a30*/  IMAD.X R13, RZ, RZ, R30.reuse, P4 ;  /* 0x000000ffff0d7224 */ /* 0x100fe400020e061e */
[----:B------:R-:W3:Y:S02]  /*0a40*/  @!P5 LDG.E.U8 R33, desc[UR12][R32.64] ;  /* 0x0000000c2021d981 */ /* 0x000ee4000c1e1100 */
[----:B------:R-:W-:-:S02]  /*0a50*/  @!P5 IMAD.X R15, RZ, RZ, R30, P6 ;  /* 0x000000ffff0fd224 */ /* 0x000fc400030e061e */
[----:B------:R-:W4:Y:S04]  /*0a60*/  @!P0 LDG.E.U8 R19, desc[UR10][R18.64] ;  /* 0x0000000a12138981 */ /* 0x000f28000c1e1100 */
[----:B------:R-:W5:Y:S04]  /*0a70*/  @!P5 LDG.E.U8 R15, desc[UR14][R14.64] ;  /* 0x0000000e0e0fd981 */ /* 0x000f68000c1e1100 */
[----:B------:R-:W4:Y:S01]  /*0a80*/  LDG.E.U8 R32, desc[UR8][R12.64] ;  /* 0x000000080c207981 */ /* 0x000f22000c1e1100 */
[----:B------:R-:W-:Y:S01]  /*0a90*/  PRMT R3, RZ, 0x7610, R3 ;  /* 0x00007610ff037816 */ /* 0x000fe20000000003 */
[----:B------:R-:W-:Y:S01]  /*0aa0*/  IMAD.IADD R37, R36, 0x1, R5 ;  /* 0x0000000124257824 */ /* 0x000fe200078e0205 */
[----:B------:R-:W-:-:S02]  /*0ab0*/  @!P1 R2UR UR8, R10 ;  /* 0x000000000a0892ca */ /* 0x000fc400000e0000 */
[----:B------:R-:W-:-:S13]  /*0ac0*/  @!P1 R2UR UR9, R11 ;  /* 0x000000000b0992ca */ /* 0x000fda00000e0000 */
[----:B------:R-:W5:Y:S01]  /*0ad0*/  @!P1 LDG.E.U8 R36, desc[UR8][R22.64+0x21] ;  /* 0x0000210816249981 */ /* 0x000f62000c1e1100 */
[-C--:B--2---:R-:W-:Y:S02]  /*0ae0*/  @!P0 ISETP.GE.U32.AND P4, PT, R0, R31.reuse, PT ;  /* 0x0000001f0000820c */ /* 0x084fe40003f86070 */
[----:B---3--:R-:W-:Y:S02]  /*0af0*/  @!P5 ISETP.GE.U32.AND P6, PT, R33, R31, PT ;  /* 0x0000001f2100d20c */ /* 0x008fe40003fc6070 */
[----:B------:R-:W-:Y:S02]  /*0b00*/  @!P0 SEL R21, RZ, 0xff80, !P4 ;  /* 0x0000ff80ff158807 */ /* 0x000fe40006000000 */
[----:B------:R-:W-:Y:S02]  /*0b10*/  @!P5 SEL R35, RZ, 0x40, !P6 ;  /* 0x00000040ff23d807 */ /* 0x000fe40007000000 */
[----:B------:R-:W-:Y:S02]  /*0b20*/  PRMT R0, RZ, 0x7610, R0 ;  /* 0x00007610ff007816 */ /* 0x000fe40000000000 */
[----:B----4-:R-:W-:-:S02]  /*0b30*/  @!P0 ISETP.GE.U32.AND P4, PT, R19, R32, PT ;  /* 0x000000201300820c */ /* 0x010fc40003f86070 */
[----:B-----5:R-:W-:Y:S02]  /*0b40*/  @!P5 ISETP.GE.U32.AND P6, PT, R15, R32, PT ;  /* 0x000000200f00d20c */ /* 0x020fe40003fc6070 */
[----:B------:R-:W-:Y:S02]  /*0b50*/  @!P0 SEL R18, RZ, 0xff80, !P4 ;  /* 0x0000ff80ff128807 */ /* 0x000fe40006000000 */
[----:B------:R-:W-:Y:S02]  /*0b60*/  ISETP.GT.U32.AND P4, PT, R5, 0x1f, PT ;  /* 0x0000001f0500780c */ /* 0x000fe40003f84070 */
[----:B------:R-:W-:Y:S02]  /*0b70*/  @!P0 PRMT R3, R21, 0x7610, R3 ;  /* 0x0000761015038816 */ /* 0x000fe40000000003 */
[----:B------:R-:W-:Y:S02]  /*0b80*/  @!P0 PRMT R0, R18, 0x7610, R0 ;  /* 0x0000761012008816 */ /* 0x000fe40000000000 */
[----:B------:R-:W-:-:S02]  /*0b90*/  @!P5 SEL R15, RZ, 0x40, !P6 ;  /* 0x00000040ff0fd807 */ /* 0x000fc40007000000 */
[----:B------:R-:W-:Y:S02]  /*0ba0*/  @!P5 LOP3.LUT R35, R35, R3, RZ, 0xfc, !PT ;  /* 0x000000032323d212 */ /* 0x000fe400078efcff */
[----:B------:R-:W-:Y:S02]  /*0bb0*/  @!P5 LOP3.LUT R15, R15, R0, RZ, 0xfc, !PT ;  /* 0x000000000f0fd212 */ /* 0x000fe400078efcff */
[----:B------:R-:W-:Y:S02]  /*0bc0*/  @!P3 IADD3 R14, P6, PT, R25, R20, RZ ;  /* 0x00000014190eb210 */ /* 0x000fe40007fde0ff */
[----:B------:R-:W-:Y:S02]  /*0bd0*/  @!P5 PRMT R3, R35, 0x7610, R3 ;  /* 0x000076102303d816 */ /* 0x000fe40000000003 */
[----:B------:R-:W-:Y:S01]  /*0be0*/  @!P5 PRMT R0, R15, 0x7610, R0 ;  /* 0x000076100f00d816 */ /* 0x000fe20000000000 */
[----:B------:R-:W-:Y:S01]  /*0bf0*/  @!P3 IMAD.X R15, RZ, RZ, R34, P6 ;  /* 0x000000ffff0fb224 */ /* 0x000fe200030e0622 */
[----:B------:R-:W-:Y:S01]  /*0c00*/  @!P2 IADD3 R18, P5, PT, R20, R37, RZ ;  /* 0x000000251412a210 */ /* 0x000fe20007fbe0ff */
[----:B------:R-:W-:Y:S01]  /*0c10*/  @!P4 VIADD R21, R27, 0x20 ;  /* 0x000000201b15c836 */ /* 0x000fe20000000000 */
[----:B------:R-:W-:-:S03]  /*0c20*/  ISETP.NE.AND P6, PT, R4, 0x1f, PT ;  /* 0x0000001f0400780c */ /* 0x000fc60003fc5270 */
[----:B------:R-:W-:Y:S01]  /*0c30*/  @!P2 IMAD.X R19, R34, 0x1, R29, P5 ;  /* 0x000000012213a824 */ /* 0x000fe200028e061d */
[----:B------:R-:W-:-:S05]  /*0c40*/  @!P4 IADD3 R20, P5, PT, R21, R20, RZ ;  /* 0x000000141514c210 */ /* 0x000fca0007fbe0ff */
[----:B------:R-:W-:Y:S01]  /*0c50*/  @!P4 IMAD.X R21, RZ, RZ, R34, P5 ;  /* 0x000000ffff15c224 */ /* 0x000fe200028e0622 */
[----:B------:R-:W-:-:S03]  /*0c60*/  ISETP.NE.AND P5, PT, R24, 0x1f, PT ;  /* 0x0000001f1800780c */ /* 0x000fc60003fa5270 */
[----:B------:R-:W-:Y:S02]  /*0c70*/  @P6 R2UR UR6, R10 ;  /* 0x000000000a0662ca */ /* 0x000fe400000e0000 */
[----:B------:R-:W-:-:S08]  /*0c80*/  @P6 R2UR UR7, R11 ;  /* 0x000000000b0762ca */ /* 0x000fd000000e0000 */
[----:B------:R-:W-:Y:S02]  /*0c90*/  @P5 R2UR UR10, R10 ;  /* 0x000000000a0a52ca */ /* 0x000fe400000e0000 */
[----:B------:R-:W-:-:S03]  /*0ca0*/  @P5 R2UR UR11, R11 ;  /* 0x000000000b0b52ca */ /* 0x000fc600000e0000 */
[----:B------:R-:W2:Y:S10]  /*0cb0*/  @P6 LDG.E.U8 R34, desc[UR6][R22.64+0x1] ;  /* 0x0000010616226981 */ /* 0x000eb4000c1e1100 */
[----:B------:R1:W3:Y:S01]  /*0cc0*/  @P5 LDG.E.U8 R35, desc[UR10][R22.64+0x20] ;  /* 0x0000200a16235981 */ /* 0x0002e2000c1e1100 */
[----:B------:R-:W-:-:S02]  /*0cd0*/  P2R R33, PR, RZ, 0x1 ;  /* 0x00000001ff217803 */ /* 0x000fc40000000000 */
[----:B------:R-:W-:Y:S02]  /*0ce0*/  @!P3 R2UR UR6, R10 ;  /* 0x000000000a06b2ca */ /* 0x000fe400000e0000 */
[----:B------:R-:W-:Y:S02]  /*0cf0*/  @!P3 R2UR UR7, R11 ;  /* 0x000000000b07b2ca */ /* 0x000fe400000e0000 */
[----:B-1----:R-:W-:Y:S01]  /*0d00*/  @!P2 IADD3 R22, P0, PT, R26, R37, RZ ;  /* 0x000000251a16a210 */ /* 0x002fe20007f1e0ff */
[----:B------:R-:W-:-:S04]  /*0d10*/  @!P4 VIADD R27, R27, 0x20 ;  /* 0x000000201b1bc836 */ /* 0x000fc80000000000 */
[----:B------:R-:W-:Y:S01]  /*0d20*/  @!P2 IMAD.X R23, R30, 0x1, R29, P0 ;  /* 0x000000011e17a824 */ /* 0x000fe200000e061d */
[----:B------:R-:W-:-:S05]  /*0d30*/  @!P3 IADD3 R24, P0, PT, R25, R26, RZ ;  /* 0x0000001a1918b210 */ /* 0x000fca0007f1e0ff */
[----:B------:R-:W4:Y:S01]  /*0d40*/  @!P3 LDG.E.U8 R14, desc[UR6][R14.64+0x1] ;  /* 0x000001060e0eb981 */ /* 0x000f22000c1e1100 */
[--C-:B------:R-:W-:Y:S01]  /*0d50*/  @!P3 IMAD.X R25, RZ, RZ, R30.reuse, P0 ;  /* 0x000000ffff19b224 */ /* 0x100fe200000e061e */
[----:B------:R-:W-:Y:S02]  /*0d60*/  @!P4 IADD3 R26, P0, PT, R27, R26, RZ ;  /* 0x0000001a1b1ac210 */ /* 0x000fe40007f1e0ff */
[----:B------:R-:W-:Y:S02]  /*0d70*/  @P6 R2UR UR6, R10 ;  /* 0x000000000a0662ca */ /* 0x000fe400000e0000 */
[----:B------:R-:W-:Y:S01]  /*0d80*/  @P6 R2UR UR7, R11 ;  /* 0x000000000b0762ca */ /* 0x000fe200000e0000 */
[----:B------:R-:W-:Y:S01]  /*0d90*/  @!P4 IMAD.X R27, RZ, RZ, R30, P0 ;  /* 0x000000ffff1bc224 */ /* 0x000fe200000e061e */
[----:B--2---:R-:W-:-:S04]  /*0da0*/  @P6 ISETP.GE.U32.AND P0, PT, R34, R31, PT ;  /* 0x0000001f2200620c */ /* 0x004fc80003f06070 */
[----:B------:R-:W-:Y:S02]  /*0db0*/  @P6 SEL R30, RZ, 0x10, !P0 ;  /* 0x00000010ff1e6807 */ /* 0x000fe40004000000 */
[----:B------:R-:W-:-:S04]  /*0dc0*/  @!P1 ISETP.GE.U32.AND P0, PT, R36, R31, PT ;  /* 0x0000001f2400920c */ /* 0x000fc80003f06070 */
[----:B------:R-:W-:Y:S02]  /*0dd0*/  @!P1 SEL R34, RZ, 0x8, !P0 ;  /* 0x00000008ff229807 */ /* 0x000fe40004000000 */
[----:B---3--:R-:W-:Y:S02]  /*0de0*/  @P5 ISETP.GE.U32.AND P0, PT, R35, R31, PT ;  /* 0x0000001f2300520c */ /* 0x008fe40003f06070 */
[----:B------:R-:W2:Y:S01]  /*0df0*/  @P6 LDG.E.U8 R35, desc[UR6][R12.64+0x1] ;  /* 0x000001060c236981 */ /* 0x000ea2000c1e1100 */
[----:B------:R-:W-:Y:S02]  /*0e00*/  @!P3 R2UR UR6, R10 ;  /* 0x000000000a06b2ca */ /* 0x000fe400000e0000 */
[----:B------:R-:W-:-:S13]  /*0e10*/  @!P3 R2UR UR7, R11 ;  /* 0x000000000b07b2ca */ /* 0x000fda00000e0000 */
[----:B------:R-:W3:Y:S01]  /*0e20*/  @!P3 LDG.E.U8 R25, desc[UR6][R24.64+0x1] ;  /* 0x000001061819b981 */ /* 0x000ee2000c1e1100 */
[----:B------:R-:W-:Y:S02]  /*0e30*/  @P5 SEL R36, RZ, 0x4, !P0 ;  /* 0x00000004ff245807 */ /* 0x000fe40004000000 */
[C---:B------:R-:W-:Y:S02]  /*0e40*/  @!P1 R2UR UR6, R10.reuse ;  /* 0x000000000a0692ca */ /* 0x040fe400000e0000 */
[C---:B------:R-:W-:Y:S02]  /*0e50*/  @!P1 R2UR UR7, R11.reuse ;  /* 0x000000000b0792ca */ /* 0x040fe400000e0000 */
[C---:B------:R-:W-:Y:S02]  /*0e60*/  @P5 R2UR UR8, R10.reuse ;  /* 0x000000000a0852ca */ /* 0x040fe400000e0000 */
[----:B------:R-:W-:Y:S02]  /*0e70*/  @P5 R2UR UR9, R11 ;  /* 0x000000000b0952ca */ /* 0x000fe400000e0000 */
[----:B------:R-:W-:-:S02]  /*0e80*/  @!P4 R2UR UR10, R10 ;  /* 0x000000000a0ac2ca */ /* 0x000fc400000e0000 */
[----:B------:R-:W-:-:S13]  /*0e90*/  @!P4 R2UR UR11, R11 ;  /* 0x000000000b0bc2ca */ /* 0x000fda00000e0000 */
[----:B------:R-:W5:Y:S01]  /*0ea0*/  @!P4 LDG.E.U8 R27, desc[UR10][R26.64] ;  /* 0x0000000a1a1bc981 */ /* 0x000f62000c1e1100 */
[----:B--2---:R-:W-:-:S04]  /*0eb0*/  @P6 ISETP.GE.U32.AND P0, PT, R35, R32, PT ;  /* 0x000000202300620c */ /* 0x004fc80003f06070 */
[----:B------:R-:W-:Y:S02]  /*0ec0*/  @P6 SEL R37, RZ, 0x10, !P0 ;  /* 0x00000010ff256807 */ /* 0x000fe40004000000 */
[----:B----4-:R-:W-:Y:S02]  /*0ed0*/  @!P3 ISETP.GE.U32.AND P0, PT, R14, R31, PT ;  /* 0x0000001f0e00b20c */ /* 0x010fe40003f06070 */
[----:B------:R1:W2:Y:S02]  /*0ee0*/  @P5 LDG.E.U8 R14, desc[UR8][R12.64+0x20] ;  /* 0x000020080c0e5981 */ /* 0x0002a4000c1e1100 */
[----:B------:R-:W-:Y:S02]  /*0ef0*/  @!P3 SEL R35, RZ, 0x20, !P0 ;  /* 0x00000020ff23b807 */ /* 0x000fe40004000000 */
[----:B---3--:R-:W-:-:S04]  /*0f00*/  @!P3 ISETP.GE.U32.AND P0, PT, R25, R32, PT ;  /* 0x000000201900b20c */ /* 0x008fc80003f06070 */
[----:B------:R-:W-:Y:S02]  /*0f10*/  @!P3 SEL R15, RZ, 0x20, !P0 ;  /* 0x00000020ff0fb807 */ /* 0x000fe40004000000 */
[----:B------:R-:W-:Y:S02]  /*0f20*/  ISETP.NE.AND P0, PT, R33, RZ, PT ;  /* 0x000000ff2100720c */ /* 0x000fe40003f05270 */
[----:B------:R-:W3:Y:S01]  /*0f30*/  @!P1 LDG.E.U8 R33, desc[UR6][R12.64+0x21] ;  /* 0x000021060c219981 */ /* 0x000ee2000c1e1100 */
[C---:B------:R-:W-:Y:S02]  /*0f40*/  @!P2 R2UR UR6, R10.reuse ;  /* 0x000000000a06a2ca */ /* 0x040fe400000e0000 */
[C---:B------:R-:W-:Y:S02]  /*0f50*/  @!P2 R2UR UR7, R11.reuse ;  /* 0x000000000b07a2ca */ /* 0x040fe400000e0000 */
[----:B------:R-:W-:Y:S02]  /*0f60*/  @!P2 R2UR UR8, R10 ;  /* 0x000000000a08a2ca */ /* 0x000fe400000e0000 */
[----:B------:R-:W-:-:S09]  /*0f70*/  @!P2 R2UR UR9, R11 ;  /* 0x000000000b09a2ca */ /* 0x000fd200000e0000 */
[----:B------:R-:W4:Y:S01]  /*0f80*/  @!P2 LDG.E.U8 R18, desc[UR6][R18.64+0x20] ;  /* 0x000020061212a981 */ /* 0x000f22000c1e1100 */
[----:B------:R-:W-:Y:S02]  /*0f90*/  @!P4 R2UR UR6, R10 ;  /* 0x000000000a06c2ca */ /* 0x000fe400000e0000 */
[----:B------:R-:W-:Y:S01]  /*0fa0*/  @!P4 R2UR UR7, R11 ;  /* 0x000000000b07c2ca */ /* 0x000fe200000e0000 */
[----:B------:R-:W5:-:S12]  /*0fb0*/  @!P2 LDG.E.U8 R23, desc[UR8][R22.64+0x20] ;  /* 0x000020081617a981 */ /* 0x000f58000c1e1100 */
[----:B------:R-:W4:Y:S01]  /*0fc0*/  @!P4 LDG.E.U8 R20, desc[UR6][R20.64] ;  /* 0x000000061414c981 */ /* 0x000f22000c1e1100 */
[----:B------:R-:W-:Y:S02]  /*0fd0*/  @!P3 LOP3.LUT R35, R35, R3, RZ, 0xfc, !PT ;  /* 0x000000032323b212 */ /* 0x000fe400078efcff */
[----:B------:R-:W-:Y:S02]  /*0fe0*/  @!P3 LOP3.LUT R15, R15, R0, RZ, 0xfc, !PT ;  /* 0x000000000f0fb212 */ /* 0x000fe400078efcff */
[----:B------:R-:W-:Y:S02]  /*0ff0*/  @!P3 PRMT R3, R35, 0x7610, R3 ;  /* 0x000076102303b816 */ /* 0x000fe40000000003 */
[----:B------:R-:W-:Y:S02]  /*1000*/  @!P3 PRMT R0, R15, 0x7610, R0 ;  /* 0x000076100f00b816 */ /* 0x000fe40000000000 */
[----:B------:R-:W-:Y:S02]  /*1010*/  @P6 LOP3.LUT R30, R30, R3, RZ, 0xfc, !PT ;  /* 0x000000031e1e6212 */ /* 0x000fe400078efcff */
[----:B------:R-:W-:-:S02]  /*1020*/  @P6 LOP3.LUT R37, R37, R0, RZ, 0xfc, !PT ;  /* 0x0000000025256212 */ /* 0x000fc400078efcff */
[----:B------:R-:W-:Y:S02]  /*1030*/  @P6 PRMT R3, R30, 0x7610, R3 ;  /* 0x000076101e036816 */ /* 0x000fe40000000003 */
[----:B------:R-:W-:Y:S02]  /*1040*/  @P6 PRMT R0, R37, 0x7610, R0 ;  /* 0x0000761025006816 */ /* 0x000fe40000000000 */
[----:B------:R-:W-:-:S04]  /*1050*/  @!P1 LOP3.LUT R34, R34, R3, RZ, 0xfc, !PT ;  /* 0x0000000322229212 */ /* 0x000fc800078efcff */
[----:B------:R-:W-:-:S04]  /*1060*/  @!P1 PRMT R3, R34, 0x7610, R3 ;  /* 0x0000761022039816 */ /* 0x000fc80000000003 */
[----:B------:R-:W-:-:S04]  /*1070*/  @P5 LOP3.LUT R36, R36, R3, RZ, 0xfc, !PT ;  /* 0x0000000324245212 */ /* 0x000fc800078efcff */
[----:B------:R-:W-:Y:S01]  /*1080*/  @P5 PRMT R3, R36, 0x7610, R3 ;  /* 0x0000761024035816 */ /* 0x000fe20000000003 */
[----:B------:R-:W-:Y:S01]  /*1090*/  BSSY.RECONVERGENT B0, `(.L_x_14) ;  /* 0x0000047000007945 */ /* 0x000fe20003800200 */
[----:B---3--:R-:W-:-:S04]  /*10a0*/  @!P1 ISETP.GE.U32.AND P6, PT, R33, R32, PT ;  /* 0x000000202100920c */ /* 0x008fc80003fc6070 */
[----:B-1----:R-:W-:Y:S02]  /*10b0*/  @!P1 SEL R13, RZ, 0x8, !P6 ;  /* 0x00000008ff0d9807 */ /* 0x002fe40007000000 */
[----:B--2---:R-:W-:Y:S02]  /*10c0*/  @P5 ISETP.GE.U32.AND P6, PT, R14, R32, PT ;  /* 0x000000200e00520c */ /* 0x004fe40003fc6070 */
[----:B------:R-:W-:-:S04]  /*10d0*/  @!P1 LOP3.LUT R13, R13, R0, RZ, 0xfc, !PT ;  /* 0x000000000d0d9212 */ /* 0x000fc800078efcff */
[----:B------:R-:W-:Y:S02]  /*10e0*/  @!P1 PRMT R0, R13, 0x7610, R0 ;  /* 0x000076100d009816 */ /* 0x000fe40000000000 */
[----:B------:R-:W-:-:S04]  /*10f0*/  @P5 SEL R13, RZ, 0x4, !P6 ;  /* 0x00000004ff0d5807 */ /* 0x000fc80007000000 */
[----:B------:R-:W-:Y:S02]  /*1100*/  @P5 LOP3.LUT R13, R13, R0, RZ, 0xfc, !PT ;  /* 0x000000000d0d5212 */ /* 0x000fe400078efcff */
[----:B-----5:R-:W-:Y:S02]  /*1110*/  @!P2 ISETP.GE.U32.AND P6, PT, R23, R32, PT ;  /* 0x000000201700a20c */ /* 0x020fe40003fc6070 */
[----:B------:R-:W-:Y:S02]  /*1120*/  @P5 PRMT R0, R13, 0x7610, R0 ;  /* 0x000076100d005816 */ /* 0x000fe40000000000 */
[----:B----4-:R-:W-:Y:S02]  /*1130*/  @!P2 ISETP.GE.U32.AND P5, PT, R18, R31, PT ;  /* 0x0000001f1200a20c */ /* 0x010fe40003fa6070 */
[----:B------:R-:W-:Y:S02]  /*1140*/  @!P2 SEL R13, RZ, 0x2, !P6 ;  /* 0x00000002ff0da807 */ /* 0x000fe40007000000 */
[----:B------:R-:W-:-:S02]  /*1150*/  @!P2 SEL R12, RZ, 0x2, !P5 ;  /* 0x00000002ff0ca807 */ /* 0x000fc40006800000 */
[----:B------:R-:W-:Y:S02]  /*1160*/  @!P2 LOP3.LUT R13, R13, R0, RZ, 0xfc, !PT ;  /* 0x000000000d0da212 */ /* 0x000fe400078efcff */
[----:B------:R-:W-:Y:S02]  /*1170*/  @!P2 LOP3.LUT R12, R12, R3, RZ, 0xfc, !PT ;  /* 0x000000030c0ca212 */ /* 0x000fe400078efcff */
[----:B------:R-:W-:Y:S02]  /*1180*/  @!P4 ISETP.GE.U32.AND P5, PT, R20, R31, PT ;  /* 0x0000001f1400c20c */ /* 0x000fe40003fa6070 */
[----:B------:R-:W-:Y:S02]  /*1190*/  @!P4 ISETP.GE.U32.AND P6, PT, R27, R32, PT ;  /* 0x000000201b00c20c */ /* 0x000fe40003fc6070 */
[----:B------:R-:W-:Y:S02]  /*11a0*/  @!P2 PRMT R3, R12, 0x7610, R3 ;  /* 0x000076100c03a816 */ /* 0x000fe40000000003 */
[----:B------:R-:W-:-:S02]  /*11b0*/  @!P2 PRMT R0, R13, 0x7610, R0 ;  /* 0x000076100d00a816 */ /* 0x000fc40000000000 */
[----:B------:R-:W-:Y:S02]  /*11c0*/  @!P4 SEL R12, RZ, 0x1, !P5 ;  /* 0x00000001ff0cc807 */ /* 0x000fe40006800000 */
[----:B------:R-:W-:Y:S02]  /*11d0*/  @!P4 SEL R13, RZ, 0x1, !P6 ;  /* 0x00000001ff0dc807 */ /* 0x000fe40007000000 */
[----:B------:R-:W-:Y:S02]  /*11e0*/  @!P4 LOP3.LUT R12, R3, R12, RZ, 0xfc, !PT ;  /* 0x0000000c030cc212 */ /* 0x000fe400078efcff */
[----:B------:R-:W-:Y:S02]  /*11f0*/  @!P4 LOP3.LUT R13, R0, R13, RZ, 0xfc, !PT ;  /* 0x0000000d000dc212 */ /* 0x000fe400078efcff */
[----:B------:R-:W-:Y:S02]  /*1200*/  @!P4 PRMT R3, R12, 0x7610, R3 ;  /* 0x000076100c03c816 */ /* 0x000fe40000000003 */
[----:B------:R-:W-:-:S02]  /*1210*/  @!P4 PRMT R0, R13, 0x7610, R0 ;  /* 0x000076100d00c816 */ /* 0x000fc40000000000 */
[----:B------:R-:W-:Y:S02]  /*1220*/  ISETP.GT.U32.AND P4, PT, R17, 0xff, PT ;  /* 0x000000ff1100780c */ /* 0x000fe40003f84070 */
[----:B------:R-:W-:Y:S02]  /*1230*/  LOP3.LUT R3, R3, 0xff, RZ, 0xc0, !PT ;  /* 0x000000ff03037812 */ /* 0x000fe400078ec0ff */
[----:B------:R-:W-:Y:S02]  /*1240*/  LOP3.LUT R13, R0, 0xff, RZ, 0xc0, !PT ;  /* 0x000000ff000d7812 */ /* 0x000fe400078ec0ff */
[----:B------:R-:W-:-:S03]  /*1250*/  LEA R3, R3, UR4, 0x2 ;  /* 0x0000000403037c11 */ /* 0x000fc6000f8e10ff */
[----:B------:R-:W-:Y:S02]  /*1260*/  IMAD R13, R13, 0x4, R6 ;  /* 0x000000040d0d7824 */ /* 0x000fe400078e0206 */
[----:B------:R1:W-:Y:S04]  /*1270*/  ATOMS.POPC.INC.32 RZ, [R3+URZ] ;  /* 0x0000000003ff7f8c */ /* 0x0003e8000d8000ff */
[----:B------:R1:W-:Y:S01]  /*1280*/  ATOMS.POPC.INC.32 RZ, [R13+URZ] ;  /* 0x000000000dff7f8c */ /* 0x0003e2000d8000ff */
[----:B------:R-:W-:Y:S06]  /*1290*/  BAR.SYNC.DEFER_BLOCKING 0x0 ;  /* 0x0000000000007b1d */ /* 0x000fec0000010000 */
[----:B------:R-:W-:Y:S05]  /*12a0*/  @P4 BRA `(.L_x_15) ;  /* 0x0000000000944947 */ /* 0x000fea0003800000 */
[----:B-1----:R-:W-:Y:S01]  /*12b0*/  IMAD R3, R17, 0x4, R6 ;  /* 0x0000000411037824 */ /* 0x002fe200078e0206 */
[----:B------:R-:W-:Y:S01]  /*12c0*/  STS.64 [R28], RZ ;  /* 0x000000ff1c007388 */ /* 0x000fe20000000a00 */
[----:B------:R-:W-:Y:S03]  /*12d0*/  BSSY.RECONVERGENT B1, `(.L_x_16) ;  /* 0x0000020000017945 */ /* 0x000fe60003800200 */
[----:B------:R-:W1:Y:S04]  /*12e0*/  LDS R21, [R3] ;  /* 0x0000000003157984 */ /* 0x000e680000000800 */
[----:B------:R-:W2:Y:S01]  /*12f0*/  LDS R0, [R7] ;  /* 0x0000000007007984 */ /* 0x000ea20000000800 */
[----:B-1----:R-:W-:-:S05]  /*1300*/  IMAD.MOV R13, RZ, RZ, -R21 ;  /* 0x000000ffff0d7224 */ /* 0x002fca00078e0a15 */
[----:B--2---:R-:W-:-:S13]  /*1310*/  ISETP.NE.AND P4, PT, R0, R13, PT ;  /* 0x0000000d0000720c */ /* 0x004fda0003f85270 */
[----:B------:R-:W-:Y:S05]  /*1320*/  @!P4 BRA `(.L_x_17) ;  /* 0x000000000068c947 */ /* 0x000fea0003800000 */
[C-C-:B------:R-:W-:Y:S01]  /*1330*/  IMAD.IADD R14, R0.reuse, 0x1, R21.reuse ;  /* 0x00000001000e7824 */ /* 0x140fe200078e0215 */
[----:B------:R-:W-:Y:S01]  /*1340*/  BSSY.RECONVERGENT B2, `(.L_x_18) ;  /* 0x0000017000027945 */ /* 0x000fe20003800200 */
[----:B------:R-:W-:Y:S02]  /*1350*/  IMAD.MOV.U32 R12, RZ, RZ, 0x1 ;  /* 0x00000001ff0c7424 */ /* 0x000fe400078e00ff */
[----:B------:R-:W-:Y:S02]  /*1360*/  IMAD.IADD R0, R0, 0x1, -R21 ;  /* 0x0000000100007824 */ /* 0x000fe400078e0a15 */
[----:B------:R-:W1:Y:S08]  /*1370*/  I2F.F64 R14, R14 ;  /* 0x0000000e000e7312 */ /* 0x000e700000201c00 */
[----:B-1----:R-:W1:Y:S02]  /*1380*/  MUFU.RCP64H R13, R15 ;  /* 0x0000000f000d7308 */ /* 0x002e640000001800 */
[----:B-1----:R-:W-:-:S08]  /*1390*/  DFMA R18, -R14, R12, 1 ;  /* 0x3ff000000e12742b */ /* 0x002fd0000000010c */
[----:B------:R-:W-:-:S08]  /*13a0*/  DFMA R18, R18, R18, R18 ;  /* 0x000000121212722b */ /* 0x000fd00000000012 */
[----:B------:R-:W-:Y:S01]  /*13b0*/  DFMA R12, R12, R18, R12 ;  /* 0x000000120c0c722b */ /* 0x000fe2000000000c */
[----:B------:R-:W-:-:S07]  /*13c0*/  IMAD R18, R0, R0, RZ ;  /* 0x0000000000127224 */ /* 0x000fce00078e02ff */
[----:B------:R-:W-:Y:S01]  /*13d0*/  DFMA R20, -R14, R12, 1 ;  /* 0x3ff000000e14742b */ /* 0x000fe2000000010c */
[----:B------:R-:W1:Y:S07]  /*13e0*/  I2F.F64.U32 R18, R18 ;  /* 0x0000001200127312 */ /* 0x000e6e0000201800 */
[----:B------:R-:W-:-:S08]  /*13f0*/  DFMA R12, R12, R20, R12 ;  /* 0x000000140c0c722b */ /* 0x000fd0000000000c */
[----:B-1----:R-:W-:Y:S01]  /*1400*/  DMUL R20, R18, R12 ;  /* 0x0000000c12147228 */ /* 0x002fe20000000000 */
[----:B------:R-:W-:-:S07]  /*1410*/  FSETP.GEU.AND P5, PT, |R19|, 6.5827683646048100446e-37, PT ;  /* 0x036000001300780b */ /* 0x000fce0003fae200 */
[----:B------:R-:W-:-:S08]  /*1420*/  DFMA R22, -R14, R20, R18 ;  /* 0x000000140e16722b */ /* 0x000fd00000000112 */
[----:B------:R-:W-:-:S10]  /*1430*/  DFMA R12, R12, R22, R20 ;  /* 0x000000160c0c722b */ /* 0x000fd40000000014 */
[----:B------:R-:W-:-:S05]  /*1440*/  FFMA R0, RZ, R15, R13 ;  /* 0x0000000fff007223 */ /* 0x000fca000000000d */
[----:B------:R-:W-:-:S13]  /*1450*/  FSETP.GT.AND P4, PT, |R0|, 1.469367938527859385e-39, PT ;  /* 0x001000000000780b */ /* 0x000fda0003f84200 */
[----:B------:R-:W-:Y:S05]  /*1460*/  @P4 BRA P5, `(.L_x_19) ;  /* 0x0000000000104947 */ /* 0x000fea0002800000 */
[----:B------:R-:W-:-:S07]  /*1470*/  MOV R0, 0x1490 ;  /* 0x0000149000007802 */ /* 0x000fce0000000f00 */
[----:B0-----:R-:W-:Y:S05]  /*1480*/  CALL.REL.NOINC `($__internal_0_$__cuda_sm20_div_rn_f64_full) ;  /* 0x0000000800787944 */ /* 0x001fea0003c00000 */
[----:B------:R-:W-:Y:S02]  /*1490*/  IMAD.MOV.U32 R12, RZ, RZ, R22 ;  /* 0x000000ffff0c7224 */ /* 0x000fe400078e0016 */
[----:B------:R-:W-:-:S07]  /*14a0*/  IMAD.MOV.U32 R13, RZ, RZ, R23 ;  /* 0x000000ffff0d7224 */ /* 0x000fce00078e0017 */
.L_x_19:
[----:B------:R-:W-:Y:S05]  /*14b0*/  BSYNC.RECONVERGENT B2 ;  /* 0x0000000000027941 */ /* 0x000fea0003800200 */
.L_x_18:
[----:B------:R1:W-:Y:S02]  /*14c0*/  STS.64 [R28], R12 ;  /* 0x0000000c1c007388 */ /* 0x0003e40000000a00 */
.L_x_17:
[----:B------:R-:W-:Y:S05]  /*14d0*/  BSYNC.RECONVERGENT B1 ;  /* 0x0000000000017941 */ /* 0x000fea0003800200 */
.L_x_16:
[----:B------:R2:W-:Y:S04]  /*14e0*/  STS [R3], RZ ;  /* 0x000000ff03007388 */ /* 0x0005e80000000800 */
[----:B------:R2:W-:Y:S02]  /*14f0*/  STS [R7], RZ ;  /* 0x000000ff07007388 */ /* 0x0005e40000000800 */
.L_x_15:
[----:B------:R-:W-:Y:S05]  /*1500*/  BSYNC.RECONVERGENT B0 ;  /* 0x0000000000007941 */ /* 0x000fea0003800200 */
.L_x_14:
[----:B------:R-:W-:Y:S01]  /*1510*/  BAR.SYNC.DEFER_BLOCKING 0x0 ;  /* 0x0000000000007b1d */ /* 0x000fe20000010000 */
[C---:B------:R-:W-:Y:S02]  /*1520*/  ISETP.GT.U32.AND P4, PT, R17.reuse, 0x7f, PT ;  /* 0x0000007f1100780c */ /* 0x040fe40003f84070 */
[C---:B------:R-:W-:Y:S02]  /*1530*/  ISETP.GT.U32.AND P5, PT, R17.reuse, 0x3f, PT ;  /* 0x0000003f1100780c */ /* 0x040fe40003fa4070 */
[----:B------:R-:W-:-:S09]  /*1540*/  ISETP.GT.U32.AND P6, PT, R17, 0x7, PT ;  /* 0x000000071100780c */ /* 0x000fd20003fc4070 */
[----:B-1----:R-:W-:Y:S04]  /*1550*/  @!P4 LDS.64 R12, [R28] ;  /* 0x000000001c0cc984 */ /* 0x002fe80000000a00 */
[----:B------:R-:W1:Y:S02]  /*1560*/  @!P4 LDS.64 R14, [R28+0x400] ;  /* 0x000400001c0ec984 */ /* 0x000e640000000a00 */
[----:B-1----:R-:W-:-:S07]  /*1570*/  @!P4 DADD R12, R12, R14 ;  /* 0x000000000c0cc229 */ /* 0x002fce000000000e */
[----:B------:R-:W-:Y:S01]  /*1580*/  @!P4 STS.64 [R28], R12 ;  /* 0x0000000c1c00c388 */ /* 0x000fe20000000a00 */
[----:B------:R-:W-:Y:S01]  /*1590*/  BAR.SYNC.DEFER_BLOCKING 0x0 ;  /* 0x0000000000007b1d */ /* 0x000fe20000010000 */
[----:B------:R-:W-:-:S05]  /*15a0*/  ISETP.GT.U32.AND P4, PT, R17, 0x1f, PT ;  /* 0x0000001f1100780c */ /* 0x000fca0003f84070 */
[----:B------:R-:W-:Y:S04]  /*15b0*/  @!P5 LDS.64 R14, [R28] ;  /* 0x000000001c0ed984 */ /* 0x000fe80000000a00 */
        /* <DEDUP_REMOVED lines=22> */
[----:B------:R-:W-:-:S13]  /*1720*/  ISETP.NE.AND P6, PT, R17, RZ, PT ;  /* 0x000000ff1100720c */ /* 0x000fda0003fc5270 */
[----:B--2---:R-:W1:Y:S01]  /*1730*/  @!P6 S2R R3, SR_CgaCtaId ;  /* 0x000000000003e919 */ /* 0x004e620000008800 */
[----:B------:R-:W-:Y:S01]  /*1740*/  @!P6 MOV R0, 0x400 ;  /* 0x000004000000e802 */ /* 0x000fe20000000f00 */
[----:B------:R-:W-:Y:S04]  /*1750*/  @!P4 LDS.64 R18, [R28] ;  /* 0x000000001c12c984 */ /* 0x000fe80000000a00 */
[----:B------:R-:W2:Y:S01]  /*1760*/  @!P4 LDS.64 R20, [R28+0x20] ;  /* 0x000020001c14c984 */ /* 0x000ea20000000a00 */
[----:B-1----:R-:W-:Y:S01]  /*1770*/  @!P6 LEA R0, R3, R0, 0x18 ;  /* 0x000000000300e211 */ /* 0x002fe200078ec0ff */
[----:B--2---:R-:W-:-:S07]  /*1780*/  @!P4 DADD R18, R18, R20 ;  /* 0x000000001212c229 */ /* 0x004fce0000000014 */
[----:B------:R-:W-:Y:S01]  /*1790*/  @!P4 STS.64 [R28], R18 ;  /* 0x000000121c00c388 */ /* 0x000fe20000000a00 */
[----:B------:R-:W-:Y:S06]  /*17a0*/  BAR.SYNC.DEFER_BLOCKING 0x0 ;  /* 0x0000000000007b1d */ /* 0x000fec0000010000 */
[----:B------:R-:W-:Y:S04]  /*17b0*/  @!P5 LDS.64 R12, [R28] ;  /* 0x000000001c0cd984 */ /* 0x000fe80000000a00 */
[----:B------:R-:W1:Y:S02]  /*17c0*/  @!P5 LDS.64 R20, [R28+0x10] ;  /* 0x000010001c14d984 */ /* 0x000e640000000a00 */
[----:B-1----:R-:W-:-:S07]  /*17d0*/  @!P5 DADD R12, R12, R20 ;  /* 0x000000000c0cd229 */ /* 0x002fce0000000014 */
[----:B------:R-:W-:Y:S01]  /*17e0*/  @!P5 STS.64 [R28], R12 ;  /* 0x0000000c1c00d388 */ /* 0x000fe20000000a00 */
[----:B------:R-:W-:Y:S06]  /*17f0*/  BAR.SYNC.DEFER_BLOCKING 0x0 ;  /* 0x0000000000007b1d */ /* 0x000fec0000010000 */
[----:B------:R-:W-:Y:S04]  /*1800*/  @!P6 LDS.64 R20, [R0+0x808] ;  /* 0x000808000014e984 */ /* 0x000fe80000000a00 */
[----:B------:R-:W1:Y:S02]  /*1810*/  @!P6 LDS.64 R14, [R28] ;  /* 0x000000001c0ee984 */ /* 0x000e640000000a00 */
[----:B-1----:R-:W-:-:S07]  /*1820*/  @!P6 DADD R14, R14, R20 ;  /* 0x000000000e0ee229 */ /* 0x002fce0000000014 */
[----:B------:R1:W-:Y:S01]  /*1830*/  @!P6 STS.64 [R28], R14 ;  /* 0x0000000e1c00e388 */ /* 0x0003e20000000a00 */
[----:B------:R-:W-:Y:S08]  /*1840*/  BAR.SYNC.DEFER_BLOCKING 0x0 ;  /* 0x0000000000007b1d */ /* 0x000ff00000010000 */
[----:B------:R-:W-:Y:S06]  /*1850*/  BAR.SYNC.DEFER_BLOCKING 0x0 ;  /* 0x0000000000007b1d */ /* 0x000fec0000010000 */
[----:B------:R-:W-:Y:S05]  /*1860*/  @P6 BRA `(.L_x_20) ;  /* 0x0000000000dc6947 */ /* 0x000fea0003800000 */
[----:B------:R-:W-:Y:S02]  /*1870*/  R2UR UR4, R10 ;  /* 0x000000000a0472ca */ /* 0x000fe400000e0000 */
[----:B------:R-:W-:-:S13]  /*1880*/  R2UR UR5, R11 ;  /* 0x000000000b0572ca */ /* 0x000fda00000e0000 */
[----:B------:R2:W5:Y:S01]  /*1890*/  LDG.E.64 R12, desc[UR4][R8.64] ;  /* 0x00000004080c7981 */ /* 0x000562000c1e1b00 */
[----:B------:R-:W3:Y:S01]  /*18a0*/  S2UR UR5, SR_CgaCtaId ;  /* 0x00000000000579c3 */ /* 0x000ee20000008800 */
[----:B------:R-:W-:Y:S01]  /*18b0*/  UMOV UR4, 0x400 ;  /* 0x0000040000047882 */ /* 0x000fe20000000000 */
[----:B------:R-:W-:Y:S01]  /*18c0*/  BSSY B0, `(.L_x_21) ;  /* 0x000000f000007945 */ /* 0x000fe20003800000 */
[----:B---3--:R-:W-:-:S09]  /*18d0*/  ULEA UR4, UR5, UR4, 0x18 ;  /* 0x0000000405047291 */ /* 0x008fd2000f8ec0ff */
[----:B-1----:R-:W-:Y:S04]  /*18e0*/  LDS.64 R14, [UR4+0x800] ;  /* 0x00080004ff0e7984 */ /* 0x002fe80008000a00 */
[----:B------:R-:W1:Y:S02]  /*18f0*/  LDS.64 R18, [UR4+0x1000] ;  /* 0x00100004ff127984 */ /* 0x000e640008000a00 */
[----:B-1----:R-:W-:-:S07]  /*1900*/  DADD R18, R14, R18 ;  /* 0x000000000e127229 */ /* 0x002fce0000000012 */
[----:B------:R2:W-:Y:S04]  /*1910*/  STS.64 [UR4+0x1000], R18 ;  /* 0x00100012ff007988 */ /* 0x0005e80008000a04 */
.L_x_22:
[----:B------:R-:W-:Y:S05]  /*1920*/  YIELD ;  /* 0x0000000000007946 */ /* 0x000fea0003800000 */
[C---:B------:R-:W-:Y:S02]  /*1930*/  R2UR UR4, R10.reuse ;  /* 0x000000000a0472ca */ /* 0x040fe400000e0000 */
[C---:B------:R-:W-:Y:S02]  /*1940*/  R2UR UR5, R11.reuse ;  /* 0x000000000b0572ca */ /* 0x040fe400000e0000 */
[----:B------:R-:W-:Y:S02]  /*1950*/  R2UR UR6, R10 ;  /* 0x000000000a0672ca */ /* 0x000fe400000e0000 */
[----:B------:R-:W-:-:S09]  /*1960*/  R2UR UR7, R11 ;  /* 0x000000000b0772ca */ /* 0x000fd200000e0000 */
[----:B-----5:R-:W3:Y:S04]  /*1970*/  LD.E.STRONG.SYS R0, desc[UR4][R12.64+0x3c] ;  /* 0x00003c040c007980 */ /* 0x020ee8000c115900 */
[----:B------:R-:W3:Y:S02]  /*1980*/  LD.E.STRONG.SYS R3, desc[UR6][R12.64+0x38] ;  /* 0x000038060c037980 */ /* 0x000ee4000c115900 */
[----:B---3--:R-:W-:-:S13]  /*1990*/  ISETP.GE.AND P4, PT, R0, R3, PT ;  /* 0x000000030000720c */ /* 0x008fda0003f86270 */
[----:B------:R-:W-:Y:S05]  /*19a0*/  @P4 BRA `(.L_x_22) ;  /* 0xfffffffc00dc4947 */ /* 0x000fea000383ffff */
[----:B------:R-:W-:Y:S05]  /*19b0*/  BSYNC B0 ;  /* 0x0000000000007941 */ /* 0x000fea0003800000 */
.L_x_21:
[----:B------:R-:W-:Y:S02]  /*19c0*/  R2UR UR4, R10 ;  /* 0x000000000a0472ca */ /* 0x000fe400000e0000 */
[----:B------:R-:W-:-:S13]  /*19d0*/  R2UR UR5, R11 ;  /* 0x000000000b0572ca */ /* 0x000fda00000e0000 */
[----:B------:R-:W3:Y:S01]  /*19e0*/  LD.E.STRONG.SYS R0, desc[UR4][R12.64+0x3c] ;  /* 0x00003c040c007980 */ /* 0x000ee2000c115900 */
[----:B------:R-:W-:Y:S02]  /*19f0*/  R2UR UR6, R10 ;  /* 0x000000000a0672ca */ /* 0x000fe400000e0000 */
[----:B------:R-:W-:Y:S01]  /*1a00*/  R2UR UR7, R11 ;  /* 0x000000000b0772ca */ /* 0x000fe200000e0000 */
[----:B---3--:R-:W-:-:S05]  /*1a10*/  IMAD.HI R3, R0, 0x66666667, RZ ;  /* 0x6666666700037827 */ /* 0x008fca00078e02ff */
[----:B--2---:R-:W-:-:S04]  /*1a20*/  SHF.R.U32.HI R18, RZ, 0x1f, R3 ;  /* 0x0000001fff127819 */ /* 0x004fc80000011603 */
[----:B------:R-:W-:-:S05]  /*1a30*/  LEA.HI.SX32 R3, R3, R18, 0x1e ;  /* 0x0000001203037211 */ /* 0x000fca00078ff2ff */
[----:B------:R-:W-:-:S04]  /*1a40*/  IMAD R3, R3, -0xa, R0 ;  /* 0xfffffff603037824 */ /* 0x000fc800078e0200 */
[----:B------:R-:W-:-:S05]  /*1a50*/  IMAD.WIDE R18, R3, 0x8, R12 ;  /* 0x0000000803127825 */ /* 0x000fca00078e020c */
[----:B------:R2:W-:Y:S01]  /*1a60*/  ST.E.64 desc[UR4][R18.64+0x48], R14 ;  /* 0x0000480e12007985 */ /* 0x0005e2000c101b04 */
        /* <DEDUP_REMOVED lines=8> */
[----:B------:R-:W-:Y:S04]  /*1af0*/  CCTL.IVALL ;  /* 0x00000000ff00798f */ /* 0x000fe80002000000 */
[----:B------:R-:W3:Y:S01]  /*1b00*/  LD.E.STRONG.SYS R0, desc[UR6][R12.64+0x3c] ;  /* 0x00003c060c007980 */ /* 0x000ee2000c115900 */
[----:B------:R-:W-:-:S02]  /*1b10*/  R2UR UR4, R10 ;  /* 0x000000000a0472ca */ /* 0x000fc400000e0000 */
[----:B------:R-:W-:Y:S01]  /*1b20*/  R2UR UR5, R11 ;  /* 0x000000000b0572ca */ /* 0x000fe200000e0000 */
[----:B---3--:R-:W-:-:S12]  /*1b30*/  VIADD R3, R0, 0x1 ;  /* 0x0000000100037836 */ /* 0x008fd80000000000 */
        /* <DEDUP_REMOVED lines=10> */
.L_x_20:
[----:B------:R-:W-:Y:S05]  /*1be0*/  WARPSYNC.ALL ;  /* 0x0000000000007948 */ /* 0x000fea0003800000 */
[----:B------:R-:W-:Y:S06]  /*1bf0*/  BAR.SYNC.DEFER_BLOCKING 0x0 ;  /* 0x0000000000007b1d */ /* 0x000fec0000010000 */
[----:B------:R-:W-:Y:S05]  /*1c00*/  BRA `(.L_x_23) ;  /* 0xffffffe8000c7947 */ /* 0x000fea000383ffff */
.L_x_13:
[----:B------:R-:W-:Y:S06]  /*1c10*/  BAR.SYNC.DEFER_BLOCKING 0x0 ;  /* 0x0000000000007b1d */ /* 0x000fec0000010000 */
[----:B------:R-:W-:Y:S05]  /*1c20*/  @P5 EXIT ;  /* 0x000000000000594d */ /* 0x000fea0003800000 */
[----:B------:R-:W0:Y:S01]  /*1c30*/  MUFU.RCP64H R7, 1000 ;  /* 0x408f400000077908 */ /* 0x000e220000001800 */
[----:B--2---:R-:W-:Y:S01]  /*1c40*/  IMAD.MOV.U32 R10, RZ, RZ, 0x0 ;  /* 0x00000000ff0a7424 */ /* 0x004fe200078e00ff */
[----:B------:R-:W2:Y:S01]  /*1c50*/  LDS.64 R4, [UR4+0x1000] ;  /* 0x00100004ff047984 */ /* 0x000ea20008000a00 */
[----:B------:R-:W-:Y:S02]  /*1c60*/  IMAD.MOV.U32 R11, RZ, RZ, 0x408f4000 ;  /* 0x408f4000ff0b7424 */ /* 0x000fe400078e00ff */
[----:B------:R-:W-:-:S06]  /*1c70*/  IMAD.MOV.U32 R6, RZ, RZ, 0x1 ;  /* 0x00000001ff067424 */ /* 0x000fcc00078e00ff */
[----:B0-----:R-:W-:-:S08]  /*1c80*/  DFMA R8, R6, -R10, 1 ;  /* 0x3ff000000608742b */ /* 0x001fd0000000080a */
[----:B------:R-:W-:-:S08]  /*1c90*/  DFMA R8, R8, R8, R8 ;  /* 0x000000080808722b */ /* 0x000fd00000000008 */
[----:B------:R-:W-:-:S08]  /*1ca0*/  DFMA R8, R6, R8, R6 ;  /* 0x000000080608722b */ /* 0x000fd00000000006 */
[----:B------:R-:W-:Y:S01]  /*1cb0*/  DFMA R6, R8, -R10, 1 ;  /* 0x3ff000000806742b */ /* 0x000fe2000000080a */
[----:B--2---:R-:W-:-:S07]  /*1cc0*/  FSETP.GEU.AND P1, PT, |R5|, 6.5827683646048100446e-37, PT ;  /* 0x036000000500780b */ /* 0x004fce0003f2e200 */
[----:B------:R-:W-:-:S08]  /*1cd0*/  DFMA R6, R8, R6, R8 ;  /* 0x000000060806722b */ /* 0x000fd00000000008 */
[----:B------:R-:W-:-:S08]  /*1ce0*/  DMUL R8, R4, R6 ;  /* 0x0000000604087228 */ /* 0x000fd00000000000 */
[----:B------:R-:W-:-:S08]  /*1cf0*/  DFMA R10, R8, -1000, R4 ;  /* 0xc08f4000080a782b */ /* 0x000fd00000000004 */
[----:B------:R-:W-:-:S10]  /*1d00*/  DFMA R8, R6, R10, R8 ;  /* 0x0000000a0608722b */ /* 0x000fd40000000008 */
[----:B------:R-:W-:-:S05]  /*1d10*/  FFMA R0, RZ, 4.4765625, R9 ;  /* 0x408f4000ff007823 */ /* 0x000fca0000000009 */
[----:B------:R-:W-:-:S13]  /*1d20*/  FSETP.GT.AND P0, PT, |R0|, 1.469367938527859385e-39, PT ;  /* 0x001000000000780b */ /* 0x000fda0003f04200 */
[----:B------:R-:W-:Y:S05]  /*1d30*/  @P0 BRA P1, `(.L_x_24) ;  /* 0x0000000000200947 */ /* 0x000fea0000800000 */
[----:B------:R-:W-:Y:S01]  /*1d40*/  IMAD.MOV.U32 R18, RZ, RZ, R4 ;  /* 0x000000ffff127224 */ /* 0x000fe200078e0004 */
[----:B------:R-:W-:Y:S01]  /*1d50*/  MOV R0, 0x1da0 ;  /* 0x00001da000007802 */ /* 0x000fe20000000f00 */
[----:B------:R-:W-:Y:S02]  /*1d60*/  IMAD.MOV.U32 R19, RZ, RZ, R5 ;  /* 0x000000ffff137224 */ /* 0x000fe400078e0005 */
[----:B-1----:R-:W-:Y:S02]  /*1d70*/  IMAD.MOV.U32 R14, RZ, RZ, RZ ;  /* 0x000000ffff0e7224 */ /* 0x002fe400078e00ff */
[----:B------:R-:W-:-:S07]  /*1d80*/  IMAD.MOV.U32 R15, RZ, RZ, 0x408f4000 ;  /* 0x408f4000ff0f7424 */ /* 0x000fce00078e00ff */
[----:B------:R-:W-:Y:S05]  /*1d90*/  CALL.REL.NOINC `($__internal_0_$__cuda_sm20_div_rn_f64_full) ;  /* 0x0000000000347944 */ /* 0x000fea0003c00000 */
[----:B------:R-:W-:Y:S02]  /*1da0*/  IMAD.MOV.U32 R8, RZ, RZ, R22 ;  /* 0x000000ffff087224 */ /* 0x000fe400078e0016 */
[----:B------:R-:W-:-:S07]  /*1db0*/  IMAD.MOV.U32 R9, RZ, RZ, R23 ;  /* 0x000000ffff097224 */ /* 0x000fce00078e0017 */
.L_x_24:
[----:B------:R-:W-:Y:S01]  /*1dc0*/  MOV R0, 0x0 ;  /* 0x0000000000007802 */ /* 0x000fe20000000f00 */
[----:B------:R0:W-:Y:S01]  /*1dd0*/  STL.64 [R1], R8 ;  /* 0x0000000801007387 */ /* 0x0001e20000100a00 */
[----:B------:R-:W2:Y:S01]  /*1de0*/  LDCU.64 UR4, c[0x4][0x10] ;  /* 0x01000200ff0477ac */ /* 0x000ea20008000a00 */
[----:B------:R-:W-:Y:S01]  /*1df0*/  IMAD.MOV.U32 R6, RZ, RZ, R2 ;  /* 0x000000ffff067224 */ /* 0x000fe200078e0002 */
[----:B------:R0:W3:Y:S01]  /*1e00*/  LDC.64 R10, c[0x4][R0] ;  /* 0x01000000000a7b82 */ /* 0x0000e20000000a00 */
[----:B------:R-:W-:Y:S02]  /*1e10*/  IMAD.MOV.U32 R7, RZ, RZ, R16 ;  /* 0x000000ffff077224 */ /* 0x000fe400078e0010 */
[----:B--2---:R-:W-:Y:S02]  /*1e20*/  IMAD.U32 R4, RZ, RZ, UR4 ;  /* 0x00000004ff047e24 */ /* 0x004fe4000f8e00ff */
[----:B0-----:R-:W-:-:S07]  /*1e30*/  IMAD.U32 R5, RZ, RZ, UR5 ;  /* 0x00000005ff057e24 */ /* 0x001fce000f8e00ff */
[----:B------:R-:W-:-:S07]  /*1e40*/  LEPC R20, `(.L_x_25) ;  /* 0x000000001014794e */ /* 0x000fce0000000000 */
[----:B-1-3--:R-:W-:Y:S05]  /*1e50*/  CALL.ABS.NOINC R10 ;  /* 0x000000000a007343 */ /* 0x00afea0003c00000 */
.L_x_25:
[----:B------:R-:W-:Y:S05]  /*1e60*/  EXIT ;  /* 0x000000000000794d */ /* 0x000fea0003800000 */
        .weak           $__internal_0_$__cuda_sm20_div_rn_f64_full
        .type           $__internal_0_$__cuda_sm20_div_rn_f64_full,@function
        .size           $__internal_0_$__cuda_sm20_div_rn_f64_full,(.L_x_32 - $__internal_0_$__cuda_sm20_div_rn_f64_full)
$__internal_0_$__cuda_sm20_div_rn_f64_full:
[C---:B------:R-:W-:Y:S01]  /*1e70*/  FSETP.GEU.AND P4, PT, |R15|.reuse, 1.469367938527859385e-39, PT ;  /* 0x001000000f00780b */ /* 0x040fe20003f8e200 */
[----:B------:R-:W-:Y:S01]  /*1e80*/  IMAD.MOV.U32 R20, RZ, RZ, 0x1 ;  /* 0x00000001ff147424 */ /* 0x000fe200078e00ff */
[----:B------:R-:W-:Y:S01]  /*1e90*/  LOP3.LUT R12, R15, 0x800fffff, RZ, 0xc0, !PT ;  /* 0x800fffff0f0c7812 */ /* 0x000fe200078ec0ff */
[----:B------:R-:W-:Y:S01]  /*1ea0*/  IMAD.MOV.U32 R31, RZ, RZ, 0x1ca00000 ;  /* 0x1ca00000ff1f7424 */ /* 0x000fe200078e00ff */
[C---:B------:R-:W-:Y:S01]  /*1eb0*/  FSETP.GEU.AND P5, PT, |R19|.reuse, 1.469367938527859385e-39, PT ;  /* 0x001000001300780b */ /* 0x040fe20003fae200 */
[----:B------:R-:W-:Y:S01]  /*1ec0*/  BSSY.RECONVERGENT B3, `(.L_x_26) ;  /* 0x0000052000037945 */ /* 0x000fe20003800200 */
[----:B------:R-:W-:Y:S01]  /*1ed0*/  LOP3.LUT R13, R12, 0x3ff00000, RZ, 0xfc, !PT ;  /* 0x3ff000000c0d7812 */ /* 0x000fe200078efcff */
[----:B------:R-:W-:Y:S01]  /*1ee0*/  IMAD.MOV.U32 R12, RZ, RZ, R14 ;  /* 0x000000ffff0c7224 */ /* 0x000fe200078e000e */
[----:B------:R-:W-:Y:S02]  /*1ef0*/  LOP3.LUT R30, R19, 0x7ff00000, RZ, 0xc0, !PT ;  /* 0x7ff00000131e7812 */ /* 0x000fe400078ec0ff */
[----:B------:R-:W-:-:S03]  /*1f00*/  LOP3.LUT R33, R15, 0x7ff00000, RZ, 0xc0, !PT ;  /* 0x7ff000000f217812 */ /* 0x000fc600078ec0ff */
[----:B------:R-:W-:Y:S01]  /*1f10*/  @!P4 DMUL R12, R14, 8.98846567431157953865e+307 ;  /* 0x7fe000000e0cc828 */ /* 0x000fe20000000000 */
[----:B------:R-:W-:-:S03]  /*1f20*/  IMAD.MOV.U32 R32, RZ, RZ, R30 ;  /* 0x000000ffff207224 */ /* 0x000fc600078e001e */
[----:B------:R-:W-:Y:S01]  /*1f30*/  @!P5 LOP3.LUT R25, R15, 0x7ff00000, RZ, 0xc0, !PT ;  /* 0x7ff000000f19d812 */ /* 0x000fe200078ec0ff */
[----:B------:R-:W-:Y:S01]  /*1f40*/  @!P5 IMAD.MOV.U32 R24, RZ, RZ, RZ ;  /* 0x000000ffff18d224 */ /* 0x000fe200078e00ff */
[----:B------:R-:W0:Y:S02]  /*1f50*/  MUFU.RCP64H R21, R13 ;  /* 0x0000000d00157308 */ /* 0x000e240000001800 */
[----:B------:R-:W-:-:S04]  /*1f60*/  @!P5 ISETP.GE.U32.AND P6, PT, R30, R25, PT ;  /* 0x000000191e00d20c */ /* 0x000fc80003fc6070 */
[----:B------:R-:W-:Y:S02]  /*1f70*/  @!P5 SEL R25, R31, 0x63400000, !P6 ;  /* 0x634000001f19d807 */ /* 0x000fe40007000000 */
[----:B------:R-:W-:Y:S02]  /*1f80*/  ISETP.GE.U32.AND P6, PT, R30, R33, PT ;  /* 0x000000211e00720c */ /* 0x000fe40003fc6070 */
[----:B------:R-:W-:Y:S02]  /*1f90*/  @!P5 LOP3.LUT R25, R25, 0x80000000, R19, 0xf8, !PT ;  /* 0x800000001919d812 */ /* 0x000fe400078ef813 */
[----:B------:R-:W-:Y:S02]  /*1fa0*/  @!P4 LOP3.LUT R33, R13, 0x7ff00000, RZ, 0xc0, !PT ;  /* 0x7ff000000d21c812 */ /* 0x000fe400078ec0ff */
[----:B------:R-:W-:Y:S01]  /*1fb0*/  @!P5 LOP3.LUT R25, R25, 0x100000, RZ, 0xfc, !PT ;  /* 0x001000001919d812 */ /* 0x000fe200078efcff */
[----:B0-----:R-:W-:Y:S02]  /*1fc0*/  DFMA R22, R20, -R12, 1 ;  /* 0x3ff000001416742b */ /* 0x001fe4000000080c */
[----:B------:R-:W-:-:S06]  /*1fd0*/  VIADD R34, R33, 0xffffffff ;  /* 0xffffffff21227836 */ /* 0x000fcc0000000000 */
[----:B------:R-:W-:-:S08]  /*1fe0*/  DFMA R22, R22, R22, R22 ;  /* 0x000000161616722b */ /* 0x000fd00000000016 */
[----:B------:R-:W-:Y:S01]  /*1ff0*/  DFMA R22, R20, R22, R20 ;  /* 0x000000161416722b */ /* 0x000fe20000000014 */
[----:B------:R-:W-:Y:S01]  /*2000*/  SEL R21, R31, 0x63400000, !P6 ;  /* 0x634000001f157807 */ /* 0x000fe20007000000 */
[----:B------:R-:W-:-:S03]  /*2010*/  IMAD.MOV.U32 R20, RZ, RZ, R18 ;  /* 0x000000ffff147224 */ /* 0x000fc600078e0012 */
[----:B------:R-:W-:-:S03]  /*2020*/  LOP3.LUT R21, R21, 0x800fffff, R19, 0xf8, !PT ;  /* 0x800fffff15157812 */ /* 0x000fc600078ef813 */
[----:B------:R-:W-:-:S03]  /*2030*/  DFMA R26, R22, -R12, 1 ;  /* 0x3ff00000161a742b */ /* 0x000fc6000000080c */
[----:B------:R-:W-:-:S05]  /*2040*/  @!P5 DFMA R20, R20, 2, -R24 ;  /* 0x400000001414d82b */ /* 0x000fca0000000818 */
[----:B------:R-:W-:-:S05]  /*2050*/  DFMA R26, R22, R26, R22 ;  /* 0x0000001a161a722b */ /* 0x000fca0000000016 */
[----:B------:R-:W-:-:S03]  /*2060*/  @!P5 LOP3.LUT R32, R21, 0x7ff00000, RZ, 0xc0, !PT ;  /* 0x7ff000001520d812 */ /* 0x000fc600078ec0ff */
[----:B------:R-:W-:Y:S02]  /*2070*/  DMUL R22, R26, R20 ;  /* 0x000000141a167228 */ /* 0x000fe40000000000 */
[----:B------:R-:W-:-:S05]  /*2080*/  VIADD R24, R32, 0xffffffff ;  /* 0xffffffff20187836 */ /* 0x000fca0000000000 */
[----:B------:R-:W-:Y:S01]  /*2090*/  ISETP.GT.U32.AND P4, PT, R24, 0x7feffffe, PT ;  /* 0x7feffffe1800780c */ /* 0x000fe20003f84070 */
[----:B------:R-:W-:-:S03]  /*20a0*/  DFMA R24, R22, -R12, R20 ;  /* 0x8000000c1618722b */ /* 0x000fc60000000014 */
[----:B------:R-:W-:-:S05]  /*20b0*/  ISETP.GT.U32.OR P4, PT, R34, 0x7feffffe, P4 ;  /* 0x7feffffe2200780c */ /* 0x000fca0002784470 */
[----:B------:R-:W-:-:S08]  /*20c0*/  DFMA R24, R26, R24, R22 ;  /* 0x000000181a18722b */ /* 0x000fd00000000016 */
[----:B------:R-:W-:Y:S05]  /*20d0*/  @P4 BRA `(.L_x_27) ;  /* 0x00000000006c4947 */ /* 0x000fea0003800000 */
[----:B------:R-:W-:-:S04]  /*20e0*/  LOP3.LUT R19, R15, 0x7ff00000, RZ, 0xc0, !PT ;  /* 0x7ff000000f137812 */ /* 0x000fc800078ec0ff */
[CC--:B------:R-:W-:Y:S02]  /*20f0*/  VIADDMNMX R18, R30.reuse, -R19.reuse, 0xb9600000, !PT ;  /* 0xb96000001e127446 */ /* 0x0c0fe40007800913 */
[----:B------:R-:W-:Y:S02]  /*2100*/  ISETP.GE.U32.AND P4, PT, R30, R19, PT ;  /* 0x000000131e00720c */ /* 0x000fe40003f86070 */
[----:B------:R-:W-:Y:S02]  /*2110*/  VIMNMX R18, PT, PT, R18, 0x46a00000, PT ;  /* 0x46a0000012127848 */ /* 0x000fe40003fe0100 */
[----:B------:R-:W-:-:S05]  /*2120*/  SEL R31, R31, 0x63400000, !P4 ;  /* 0x634000001f1f7807 */ /* 0x000fca0006000000 */
[----:B------:R-:W-:Y:S02]  /*2130*/  IMAD.IADD R26, R18, 0x1, -R31 ;  /* 0x00000001121a7824 */ /* 0x000fe400078e0a1f */
[----:B------:R-:W-:Y:S02]  /*2140*/  IMAD.MOV.U32 R18, RZ, RZ, RZ ;  /* 0x000000ffff127224 */ /* 0x000fe400078e00ff */
[----:B------:R-:W-:-:S06]  /*2150*/  VIADD R19, R26, 0x7fe00000 ;  /* 0x7fe000001a137836 */ /* 0x000fcc0000000000 */
[----:B------:R-:W-:-:S10]  /*2160*/  DMUL R22, R24, R18 ;  /* 0x0000001218167228 */ /* 0x000fd40000000000 */
[----:B------:R-:W-:-:S13]  /*2170*/  FSETP.GTU.AND P4, PT, |R23|, 1.469367938527859385e-39, PT ;  /* 0x001000001700780b */ /* 0x000fda0003f8c200 */
[----:B------:R-:W-:Y:S05]  /*2180*/  @P4 BRA `(.L_x_28) ;  /* 0x0000000000944947 */ /* 0x000fea0003800000 */
[----:B------:R-:W-:Y:S01]  /*2190*/  DFMA R12, R24, -R12, R20 ;  /* 0x8000000c180c722b */ /* 0x000fe20000000014 */
[----:B------:R-:W-:-:S09]  /*21a0*/  IMAD.MOV.U32 R18, RZ, RZ, RZ ;  /* 0x000000ffff127224 */ /* 0x000fd200078e00ff */
[C---:B------:R-:W-:Y:S02]  /*21b0*/  FSETP.NEU.AND P4, PT, R13.reuse, RZ, PT ;  /* 0x000000ff0d00720b */ /* 0x040fe40003f8d000 */
[----:B------:R-:W-:-:S04]  /*21c0*/  LOP3.LUT R15, R13, 0x80000000, R15, 0x48, !PT ;  /* 0x800000000d0f7812 */ /* 0x000fc800078e480f */
[----:B------:R-:W-:-:S07]  /*21d0*/  LOP3.LUT R19, R15, R19, RZ, 0xfc, !PT ;  /* 0x000000130f137212 */ /* 0x000fce00078efcff */
[----:B------:R-:W-:Y:S05]  /*21e0*/  @!P4 BRA `(.L_x_28) ;  /* 0x00000000007cc947 */ /* 0x000fea0003800000 */
[----:B------:R-:W-:Y:S01]  /*21f0*/  IMAD.MOV R13, RZ, RZ, -R26 ;  /* 0x000000ffff0d7224 */ /* 0x000fe200078e0a1a */
[----:B------:R-:W-:Y:S01]  /*2200*/  DMUL.RP R18, R24, R18 ;  /* 0x0000001218127228 */ /* 0x000fe20000008000 */
[----:B------:R-:W-:-:S06]  /*2210*/  IMAD.MOV.U32 R12, RZ, RZ, RZ ;  /* 0x000000ffff0c7224 */ /* 0x000fcc00078e00ff */
[----:B------:R-:W-:-:S03]  /*2220*/  DFMA R12, R22, -R12, R24 ;  /* 0x8000000c160c722b */ /* 0x000fc60000000018 */
[----:B------:R-:W-:-:S03]  /*2230*/  LOP3.LUT R15, R19, R15, RZ, 0x3c, !PT ;  /* 0x0000000f130f7212 */ /* 0x000fc600078e3cff */
[----:B------:R-:W-:-:S04]  /*2240*/  IADD3 R12, PT, PT, -R26, -0x43300000, RZ ;  /* 0xbcd000001a0c7810 */ /* 0x000fc80007ffe1ff */
[----:B------:R-:W-:-:S04]  /*2250*/  FSETP.NEU.AND P4, PT, |R13|, R12, PT ;  /* 0x0000000c0d00720b */ /* 0x000fc80003f8d200 */
[----:B------:R-:W-:Y:S02]  /*2260*/  FSEL R22, R18, R22, !P4 ;  /* 0x0000001612167208 */ /* 0x000fe40006000000 */
[----:B------:R-:W-:Y:S01]  /*2270*/  FSEL R23, R15, R23, !P4 ;  /* 0x000000170f177208 */ /* 0x000fe20006000000 */
[----:B------:R-:W-:Y:S06]  /*2280*/  BRA `(.L_x_28) ;  /* 0x0000000000547947 */ /* 0x000fec0003800000 */
.L_x_27:
[----:B------:R-:W-:-:S14]  /*2290*/  DSETP.NAN.AND P4, PT, R18, R18, PT ;  /* 0x000000121200722a */ /* 0x000fdc0003f88000 */
[----:B------:R-:W-:Y:S05]  /*22a0*/  @P4 BRA `(.L_x_29) ;  /* 0x0000000000444947 */ /* 0x000fea0003800000 */
[----:B------:R-:W-:-:S14]  /*22b0*/  DSETP.NAN.AND P4, PT, R14, R14, PT ;  /* 0x0000000e0e00722a */ /* 0x000fdc0003f88000 */
[----:B------:R-:W-:Y:S05]  /*22c0*/  @P4 BRA `(.L_x_30) ;  /* 0x0000000000304947 */ /* 0x000fea0003800000 */
[----:B------:R-:W-:Y:S01]  /*22d0*/  ISETP.NE.AND P4, PT, R32, R33, PT ;  /* 0x000000212000720c */ /* 0x000fe20003f85270 */
[----:B------:R-:W-:Y:S02]  /*22e0*/  IMAD.MOV.U32 R22, RZ, RZ, 0x0 ;  /* 0x00000000ff167424 */ /* 0x000fe400078e00ff */
[----:B------:R-:W-:-:S10]  /*22f0*/  IMAD.MOV.U32 R23, RZ, RZ, -0x80000 ;  /* 0xfff80000ff177424 */ /* 0x000fd400078e00ff */
[----:B------:R-:W-:Y:S05]  /*2300*/  @!P4 BRA `(.L_x_28) ;  /* 0x000000000034c947 */ /* 0x000fea0003800000 */
[----:B------:R-:W-:Y:S02]  /*2310*/  ISETP.NE.AND P4, PT, R32, 0x7ff00000, PT ;  /* 0x7ff000002000780c */ /* 0x000fe40003f85270 */
[----:B------:R-:W-:Y:S02]  /*2320*/  LOP3.LUT R23, R19, 0x80000000, R15, 0x48, !PT ;  /* 0x8000000013177812 */ /* 0x000fe400078e480f */
[----:B------:R-:W-:-:S13]  /*2330*/  ISETP.EQ.OR P4, PT, R33, RZ, !P4 ;  /* 0x000000ff2100720c */ /* 0x000fda0006782670 */
[----:B------:R-:W-:Y:S01]  /*2340*/  @P4 LOP3.LUT R12, R23, 0x7ff00000, RZ, 0xfc, !PT ;  /* 0x7ff00000170c4812 */ /* 0x000fe200078efcff */
[----:B------:R-:W-:Y:S02]  /*2350*/  @!P4 IMAD.MOV.U32 R22, RZ, RZ, RZ ;  /* 0x000000ffff16c224 */ /* 0x000fe400078e00ff */
[----:B------:R-:W-:Y:S02]  /*2360*/  @P4 IMAD.MOV.U32 R22, RZ, RZ, RZ ;  /* 0x000000ffff164224 */ /* 0x000fe400078e00ff */
[----:B------:R-:W-:Y:S01]  /*2370*/  @P4 IMAD.MOV.U32 R23, RZ, RZ, R12 ;  /* 0x000000ffff174224 */ /* 0x000fe200078e000c */
[----:B------:R-:W-:Y:S06]  /*2380*/  BRA `(.L_x_28) ;  /* 0x0000000000147947 */ /* 0x000fec0003800000 */
.L_x_30:
[----:B------:R-:W-:Y:S01]  /*2390*/  LOP3.LUT R23, R15, 0x80000, RZ, 0xfc, !PT ;  /* 0x000800000f177812 */ /* 0x000fe200078efcff */
[----:B------:R-:W-:Y:S01]  /*23a0*/  IMAD.MOV.U32 R22, RZ, RZ, R14 ;  /* 0x000000ffff167224 */ /* 0x000fe200078e000e */
[----:B------:R-:W-:Y:S06]  /*23b0*/  BRA `(.L_x_28) ;  /* 0x0000000000087947 */ /* 0x000fec0003800000 */
.L_x_29:
[----:B------:R-:W-:Y:S01]  /*23c0*/  LOP3.LUT R23, R19, 0x80000, RZ, 0xfc, !PT ;  /* 0x0008000013177812 */ /* 0x000fe200078efcff */
[----:B------:R-:W-:-:S07]  /*23d0*/  IMAD.MOV.U32 R22, RZ, RZ, R18 ;  /* 0x000000ffff167224 */ /* 0x000fce00078e0012 */
.L_x_28:
[----:B------:R-:W-:Y:S05]  /*23e0*/  BSYNC.RECONVERGENT B3 ;  /* 0x0000000000037941 */ /* 0x000fea0003800200 */
.L_x_26:
[----:B------:R-:W-:Y:S02]  /*23f0*/  IMAD.MOV.U32 R12, RZ, RZ, R0 ;  /* 0x000000ffff0c7224 */ /* 0x000fe400078e0000 */
[----:B------:R-:W-:-:S04]  /*2400*/  IMAD.MOV.U32 R13, RZ, RZ, 0x0 ;  /* 0x00000000ff0d7424 */ /* 0x000fc800078e00ff */
[----:B------:R-:W-:Y:S05]  /*2410*/  RET.REL.NODEC R12 `(_Z4testPP2QPPhS2_) ;  /* 0xffffffd80cf87950 */ /* 0x000fea0003c3ffff */
.L_x_31:
        /* <DEDUP_REMOVED lines=14> */
.L_x_32:


//--------------------- .nv.global.init           --------------------------
	.section	.nv.global.init,"aw",@progbits
.nv.global.init:
	.type		$str$2,@object
	.size		$str$2,($str - $str$2)
$str$2:
        /*0000*/ 	.byte	0x67, 0x70, 0x75, 0x0a, 0x00
	.type		$str,@object
	.size		$str,($str$1 - $str)
$str:
        /*0005*/ 	.byte	0x74, 0x65, 0x73, 0x74, 0x20, 0x6b, 0x65, 0x72, 0x6e, 0x65, 0x6c, 0x0a, 0x00
	.type		$str$1,@object
	.size		$str$1,(.L_1 - $str$1)
$str$1:
        /*0012*/ 	.byte	0x67, 0x70, 0x75, 0x20, 0x61, 0x76, 0x65, 0x72, 0x61, 0x67, 0x65, 0x20, 0x64, 0x69, 0x73, 0x74
        /*0022*/ 	.byte	0x61, 0x6e, 0x63, 0x65, 0x20, 0x62, 0x65, 0x74, 0x77, 0x65, 0x65, 0x6e, 0x20, 0x69, 0x6d, 0x61
        /*0032*/ 	.byte	0x67, 0x65, 0x73, 0x20, 0x25, 0x66, 0x0a, 0x00
.L_1:


//--------------------- .nv.shared.reserved.0     --------------------------
	.section	.nv.shared.reserved.0,"aw",@nobits
	.weak		__nv_reservedSMEM_offset_0_alias
	.size		__nv_reservedSMEM_offset_0_alias, 0, 64
	.other		__nv_reservedSMEM_offset_0_alias,@"STO_CUDA_RESERVED_SHARED STV_DEFAULT"
__nv_reservedSMEM_offset_0_alias:
	.zero		0
	.zero		64


//--------------------- .nv.shared._Z4testPP2QPPhS2_ --------------------------
	.section	.nv.shared._Z4testPP2QPPhS2_,"aw",@nobits
	.sectionflags	@""
	.align	8
.nv.shared._Z4testPP2QPPhS2_:
	.zero		5132


//--------------------- .nv.constant0._Z5test1Pi  --------------------------
	.section	.nv.constant0._Z5test1Pi,"a",@progbits
	.sectionflags	@""
	.align	4
.nv.constant0._Z5test1Pi:
	.zero		904


//--------------------- .nv.constant0._Z4testPP2QPPhS2_ --------------------------
	.section	.nv.constant0._Z4testPP2QPPhS2_,"a",@progbits
	.sectionflags	@""
	.align	4
.nv.constant0._Z4testPP2QPPhS2_:
	.zero		920


//--------------------- SYMBOLS --------------------------

	.type		.nv.reservedSmem.offset0,@object
	.size		.nv.reservedSmem.offset0,0x4
	.type		.nv.reservedSmem.cap,@object
	.size		.nv.reservedSmem.cap,0x4
	.type		vprintf,@function
